//
// Generated by NVIDIA NVVM Compiler
//
// Compiler Build ID: CL-36424714
// Cuda compilation tools, release 13.0, V13.0.88
// Based on NVVM 20.0.0
//

.version 9.0
.target sm_100
.address_size 64

	// .globl	_Z6d_gemmPiS_S_i
// _ZZ12d_gemm_tiledPiS_S_iE6tile_A has been demoted
// _ZZ12d_gemm_tiledPiS_S_iE6tile_B has been demoted

.visible .entry _Z6d_gemmPiS_S_i(
	.param .u64 .ptr .align 1 _Z6d_gemmPiS_S_i_param_0,
	.param .u64 .ptr .align 1 _Z6d_gemmPiS_S_i_param_1,
	.param .u64 .ptr .align 1 _Z6d_gemmPiS_S_i_param_2,
	.param .u32 _Z6d_gemmPiS_S_i_param_3
)
{
	.reg .pred 	%p<10>;
	.reg .b32 	%r<119>;
	.reg .b64 	%rd<65>;

	ld.param.u64 	%rd11, [_Z6d_gemmPiS_S_i_param_0];
	ld.param.u64 	%rd12, [_Z6d_gemmPiS_S_i_param_1];
	ld.param.u64 	%rd13, [_Z6d_gemmPiS_S_i_param_2];
	ld.param.u32 	%r43, [_Z6d_gemmPiS_S_i_param_3];
	cvta.to.global.u64 	%rd1, %rd12;
	cvta.to.global.u64 	%rd2, %rd11;
	cvta.to.global.u64 	%rd14, %rd13;
	mov.u32 	%r44, %ctaid.x;
	mov.u32 	%r1, %tid.x;
	mul.lo.s32 	%r2, %r43, %r44;
	add.s32 	%r45, %r2, %r1;
	mul.wide.s32 	%rd15, %r45, 4;
	add.s64 	%rd3, %rd14, %rd15;
	mov.b32 	%r46, 0;
	st.global.u32 	[%rd3], %r46;
	setp.lt.s32 	%p1, %r43, 1;
	@%p1 bra 	$L__BB0_12;
	and.b32  	%r3, %r43, 7;
	setp.lt.u32 	%p2, %r43, 8;
	mov.b32 	%r113, 0;
	mov.u32 	%r116, %r113;
	@%p2 bra 	$L__BB0_4;
	and.b32  	%r116, %r43, 2147483640;
	neg.s32 	%r111, %r116;
	add.s32 	%r110, %r1, %r43;
	shl.b32 	%r7, %r43, 3;
	shl.b32 	%r49, %r43, 1;
	add.s32 	%r109, %r1, %r49;
	mad.lo.s32 	%r108, %r43, 3, %r1;
	shl.b32 	%r50, %r43, 2;
	add.s32 	%r107, %r1, %r50;
	mad.lo.s32 	%r106, %r43, 5, %r1;
	mad.lo.s32 	%r105, %r43, 6, %r1;
	mad.lo.s32 	%r104, %r43, 7, %r1;
	mul.wide.u32 	%rd16, %r1, 4;
	add.s64 	%rd64, %rd1, %rd16;
	mul.wide.u32 	%rd5, %r7, 4;
	mul.wide.u32 	%rd17, %r2, 4;
	add.s64 	%rd18, %rd17, %rd2;
	add.s64 	%rd63, %rd18, 16;
	mov.b32 	%r113, 0;
$L__BB0_3:
	.pragma "nounroll";
	ld.global.u32 	%r51, [%rd63+-16];
	ld.global.u32 	%r52, [%rd64];
	mad.lo.s32 	%r53, %r52, %r51, %r113;
	st.global.u32 	[%rd3], %r53;
	ld.global.u32 	%r54, [%rd63+-12];
	mul.wide.u32 	%rd19, %r110, 4;
	add.s64 	%rd20, %rd1, %rd19;
	ld.global.u32 	%r55, [%rd20];
	mad.lo.s32 	%r56, %r55, %r54, %r53;
	st.global.u32 	[%rd3], %r56;
	ld.global.u32 	%r57, [%rd63+-8];
	mul.wide.u32 	%rd21, %r109, 4;
	add.s64 	%rd22, %rd1, %rd21;
	ld.global.u32 	%r58, [%rd22];
	mad.lo.s32 	%r59, %r58, %r57, %r56;
	st.global.u32 	[%rd3], %r59;
	ld.global.u32 	%r60, [%rd63+-4];
	mul.wide.u32 	%rd23, %r108, 4;
	add.s64 	%rd24, %rd1, %rd23;
	ld.global.u32 	%r61, [%rd24];
	mad.lo.s32 	%r62, %r61, %r60, %r59;
	st.global.u32 	[%rd3], %r62;
	ld.global.u32 	%r63, [%rd63];
	mul.wide.u32 	%rd25, %r107, 4;
	add.s64 	%rd26, %rd1, %rd25;
	ld.global.u32 	%r64, [%rd26];
	mad.lo.s32 	%r65, %r64, %r63, %r62;
	st.global.u32 	[%rd3], %r65;
	ld.global.u32 	%r66, [%rd63+4];
	mul.wide.u32 	%rd27, %r106, 4;
	add.s64 	%rd28, %rd1, %rd27;
	ld.global.u32 	%r67, [%rd28];
	mad.lo.s32 	%r68, %r67, %r66, %r65;
	st.global.u32 	[%rd3], %r68;
	ld.global.u32 	%r69, [%rd63+8];
	mul.wide.u32 	%rd29, %r105, 4;
	add.s64 	%rd30, %rd1, %rd29;
	ld.global.u32 	%r70, [%rd30];
	mad.lo.s32 	%r71, %r70, %r69, %r68;
	st.global.u32 	[%rd3], %r71;
	ld.global.u32 	%r72, [%rd63+12];
	mul.wide.u32 	%rd31, %r104, 4;
	add.s64 	%rd32, %rd1, %rd31;
	ld.global.u32 	%r73, [%rd32];
	mad.lo.s32 	%r113, %r73, %r72, %r71;
	st.global.u32 	[%rd3], %r113;
	add.s32 	%r111, %r111, 8;
	add.s32 	%r110, %r110, %r7;
	add.s32 	%r109, %r109, %r7;
	add.s32 	%r108, %r108, %r7;
	add.s32 	%r107, %r107, %r7;
	add.s32 	%r106, %r106, %r7;
	add.s32 	%r105, %r105, %r7;
	add.s32 	%r104, %r104, %r7;
	add.s64 	%rd64, %rd64, %rd5;
	add.s64 	%rd63, %rd63, 32;
	setp.ne.s32 	%p3, %r111, 0;
	@%p3 bra 	$L__BB0_3;
$L__BB0_4:
	setp.eq.s32 	%p4, %r3, 0;
	@%p4 bra 	$L__BB0_12;
	and.b32  	%r34, %r43, 3;
	setp.lt.u32 	%p5, %r3, 4;
	@%p5 bra 	$L__BB0_7;
	add.s32 	%r74, %r116, %r2;
	mul.wide.u32 	%rd33, %r74, 4;
	add.s64 	%rd34, %rd2, %rd33;
	ld.global.u32 	%r75, [%rd34];
	mad.lo.s32 	%r76, %r116, %r43, %r1;
	mul.wide.u32 	%rd35, %r76, 4;
	add.s64 	%rd36, %rd1, %rd35;
	ld.global.u32 	%r77, [%rd36];
	mad.lo.s32 	%r78, %r77, %r75, %r113;
	st.global.u32 	[%rd3], %r78;
	cvt.u64.u32 	%rd37, %r2;
	cvt.u64.u32 	%rd38, %r116;
	add.s64 	%rd39, %rd38, %rd37;
	shl.b64 	%rd40, %rd39, 2;
	add.s64 	%rd41, %rd2, %rd40;
	ld.global.u32 	%r79, [%rd41+4];
	add.s32 	%r80, %r76, %r43;
	mul.wide.u32 	%rd42, %r80, 4;
	add.s64 	%rd43, %rd1, %rd42;
	ld.global.u32 	%r81, [%rd43];
	mad.lo.s32 	%r82, %r81, %r79, %r78;
	st.global.u32 	[%rd3], %r82;
	ld.global.u32 	%r83, [%rd41+8];
	add.s32 	%r84, %r80, %r43;
	mul.wide.u32 	%rd44, %r84, 4;
	add.s64 	%rd45, %rd1, %rd44;
	ld.global.u32 	%r85, [%rd45];
	mad.lo.s32 	%r86, %r85, %r83, %r82;
	st.global.u32 	[%rd3], %r86;
	ld.global.u32 	%r87, [%rd41+12];
	add.s32 	%r88, %r84, %r43;
	mul.wide.u32 	%rd46, %r88, 4;
	add.s64 	%rd47, %rd1, %rd46;
	ld.global.u32 	%r89, [%rd47];
	mad.lo.s32 	%r113, %r89, %r87, %r86;
	st.global.u32 	[%rd3], %r113;
	add.s32 	%r116, %r116, 4;
$L__BB0_7:
	setp.eq.s32 	%p6, %r34, 0;
	@%p6 bra 	$L__BB0_12;
	setp.eq.s32 	%p7, %r34, 1;
	@%p7 bra 	$L__BB0_10;
	add.s32 	%r90, %r116, %r2;
	mul.wide.u32 	%rd48, %r90, 4;
	add.s64 	%rd49, %rd2, %rd48;
	ld.global.u32 	%r91, [%rd49];
	mad.lo.s32 	%r92, %r116, %r43, %r1;
	mul.wide.u32 	%rd50, %r92, 4;
	add.s64 	%rd51, %rd1, %rd50;
	ld.global.u32 	%r93, [%rd51];
	mad.lo.s32 	%r94, %r93, %r91, %r113;
	st.global.u32 	[%rd3], %r94;
	cvt.u64.u32 	%rd52, %r2;
	cvt.u64.u32 	%rd53, %r116;
	add.s64 	%rd54, %rd53, %rd52;
	shl.b64 	%rd55, %rd54, 2;
	add.s64 	%rd56, %rd2, %rd55;
	ld.global.u32 	%r95, [%rd56+4];
	add.s32 	%r96, %r92, %r43;
	mul.wide.u32 	%rd57, %r96, 4;
	add.s64 	%rd58, %rd1, %rd57;
	ld.global.u32 	%r97, [%rd58];
	mad.lo.s32 	%r113, %r97, %r95, %r94;
	st.global.u32 	[%rd3], %r113;
	add.s32 	%r116, %r116, 2;
$L__BB0_10:
	and.b32  	%r98, %r43, 1;
	setp.eq.b32 	%p8, %r98, 1;
	not.pred 	%p9, %p8;
	@%p9 bra 	$L__BB0_12;
	add.s32 	%r99, %r116, %r2;
	mul.wide.u32 	%rd59, %r99, 4;
	add.s64 	%rd60, %rd2, %rd59;
	ld.global.u32 	%r100, [%rd60];
	mad.lo.s32 	%r101, %r116, %r43, %r1;
	mul.wide.u32 	%rd61, %r101, 4;
	add.s64 	%rd62, %rd1, %rd61;
	ld.global.u32 	%r102, [%rd62];
	mad.lo.s32 	%r103, %r102, %r100, %r113;
	st.global.u32 	[%rd3], %r103;
$L__BB0_12:
	ret;

}
	// .globl	_Z7d_gemm2PiS_S_i
.visible .entry _Z7d_gemm2PiS_S_i(
	.param .u64 .ptr .align 1 _Z7d_gemm2PiS_S_i_param_0,
	.param .u64 .ptr .align 1 _Z7d_gemm2PiS_S_i_param_1,
	.param .u64 .ptr .align 1 _Z7d_gemm2PiS_S_i_param_2,
	.param .u32 _Z7d_gemm2PiS_S_i_param_3
)
{
	.reg .pred 	%p<10>;
	.reg .b32 	%r<130>;
	.reg .b64 	%rd<65>;

	ld.param.u64 	%rd10, [_Z7d_gemm2PiS_S_i_param_0];
	ld.param.u64 	%rd11, [_Z7d_gemm2PiS_S_i_param_1];
	ld.param.u64 	%rd9, [_Z7d_gemm2PiS_S_i_param_2];
	ld.param.u32 	%r49, [_Z7d_gemm2PiS_S_i_param_3];
	cvta.to.global.u64 	%rd1, %rd11;
	cvta.to.global.u64 	%rd2, %rd10;
	mov.u32 	%r1, %ctaid.x;
	mov.u32 	%r2, %tid.x;
	setp.lt.s32 	%p1, %r49, 1;
	mov.b32 	%r129, 0;
	@%p1 bra 	$L__BB1_12;
	mul.lo.s32 	%r3, %r49, %r1;
	and.b32  	%r4, %r49, 7;
	setp.lt.u32 	%p2, %r49, 8;
	mov.b32 	%r124, 0;
	mov.u32 	%r129, %r124;
	@%p2 bra 	$L__BB1_4;
	and.b32  	%r124, %r49, 2147483640;
	neg.s32 	%r118, %r124;
	add.s32 	%r117, %r2, %r49;
	shl.b32 	%r8, %r49, 3;
	shl.b32 	%r54, %r49, 1;
	add.s32 	%r116, %r2, %r54;
	mad.lo.s32 	%r115, %r49, 3, %r2;
	shl.b32 	%r55, %r49, 2;
	add.s32 	%r114, %r2, %r55;
	mad.lo.s32 	%r113, %r49, 5, %r2;
	mad.lo.s32 	%r112, %r49, 6, %r2;
	mad.lo.s32 	%r111, %r49, 7, %r2;
	mul.wide.u32 	%rd12, %r2, 4;
	add.s64 	%rd64, %rd1, %rd12;
	mul.wide.u32 	%rd13, %r3, 4;
	add.s64 	%rd14, %rd13, %rd2;
	add.s64 	%rd63, %rd14, 16;
	mov.b32 	%r129, 0;
	mul.wide.u32 	%rd29, %r8, 4;
$L__BB1_3:
	.pragma "nounroll";
	ld.global.u32 	%r56, [%rd63+-16];
	ld.global.u32 	%r57, [%rd64];
	mad.lo.s32 	%r58, %r57, %r56, %r129;
	ld.global.u32 	%r59, [%rd63+-12];
	mul.wide.u32 	%rd15, %r117, 4;
	add.s64 	%rd16, %rd1, %rd15;
	ld.global.u32 	%r60, [%rd16];
	mad.lo.s32 	%r61, %r60, %r59, %r58;
	ld.global.u32 	%r62, [%rd63+-8];
	mul.wide.u32 	%rd17, %r116, 4;
	add.s64 	%rd18, %rd1, %rd17;
	ld.global.u32 	%r63, [%rd18];
	mad.lo.s32 	%r64, %r63, %r62, %r61;
	ld.global.u32 	%r65, [%rd63+-4];
	mul.wide.u32 	%rd19, %r115, 4;
	add.s64 	%rd20, %rd1, %rd19;
	ld.global.u32 	%r66, [%rd20];
	mad.lo.s32 	%r67, %r66, %r65, %r64;
	ld.global.u32 	%r68, [%rd63];
	mul.wide.u32 	%rd21, %r114, 4;
	add.s64 	%rd22, %rd1, %rd21;
	ld.global.u32 	%r69, [%rd22];
	mad.lo.s32 	%r70, %r69, %r68, %r67;
	ld.global.u32 	%r71, [%rd63+4];
	mul.wide.u32 	%rd23, %r113, 4;
	add.s64 	%rd24, %rd1, %rd23;
	ld.global.u32 	%r72, [%rd24];
	mad.lo.s32 	%r73, %r72, %r71, %r70;
	ld.global.u32 	%r74, [%rd63+8];
	mul.wide.u32 	%rd25, %r112, 4;
	add.s64 	%rd26, %rd1, %rd25;
	ld.global.u32 	%r75, [%rd26];
	mad.lo.s32 	%r76, %r75, %r74, %r73;
	ld.global.u32 	%r77, [%rd63+12];
	mul.wide.u32 	%rd27, %r111, 4;
	add.s64 	%rd28, %rd1, %rd27;
	ld.global.u32 	%r78, [%rd28];
	mad.lo.s32 	%r129, %r78, %r77, %r76;
	add.s32 	%r118, %r118, 8;
	add.s32 	%r117, %r117, %r8;
	add.s32 	%r116, %r116, %r8;
	add.s32 	%r115, %r115, %r8;
	add.s32 	%r114, %r114, %r8;
	add.s32 	%r113, %r113, %r8;
	add.s32 	%r112, %r112, %r8;
	add.s32 	%r111, %r111, %r8;
	add.s64 	%rd64, %rd64, %rd29;
	add.s64 	%rd63, %rd63, 32;
	setp.ne.s32 	%p3, %r118, 0;
	@%p3 bra 	$L__BB1_3;
$L__BB1_4:
	setp.eq.s32 	%p4, %r4, 0;
	@%p4 bra 	$L__BB1_12;
	and.b32  	%r36, %r49, 3;
	setp.lt.u32 	%p5, %r4, 4;
	@%p5 bra 	$L__BB1_7;
	add.s32 	%r80, %r124, %r3;
	mul.wide.u32 	%rd30, %r80, 4;
	add.s64 	%rd31, %rd2, %rd30;
	ld.global.u32 	%r81, [%rd31];
	mad.lo.s32 	%r82, %r124, %r49, %r2;
	mul.wide.u32 	%rd32, %r82, 4;
	add.s64 	%rd33, %rd1, %rd32;
	ld.global.u32 	%r83, [%rd33];
	mad.lo.s32 	%r84, %r83, %r81, %r129;
	cvt.u64.u32 	%rd34, %r3;
	cvt.u64.u32 	%rd35, %r124;
	add.s64 	%rd36, %rd35, %rd34;
	shl.b64 	%rd37, %rd36, 2;
	add.s64 	%rd38, %rd2, %rd37;
	ld.global.u32 	%r85, [%rd38+4];
	add.s32 	%r86, %r82, %r49;
	mul.wide.u32 	%rd39, %r86, 4;
	add.s64 	%rd40, %rd1, %rd39;
	ld.global.u32 	%r87, [%rd40];
	mad.lo.s32 	%r88, %r87, %r85, %r84;
	ld.global.u32 	%r89, [%rd38+8];
	add.s32 	%r90, %r86, %r49;
	mul.wide.u32 	%rd41, %r90, 4;
	add.s64 	%rd42, %rd1, %rd41;
	ld.global.u32 	%r91, [%rd42];
	mad.lo.s32 	%r92, %r91, %r89, %r88;
	ld.global.u32 	%r93, [%rd38+12];
	add.s32 	%r94, %r90, %r49;
	mul.wide.u32 	%rd43, %r94, 4;
	add.s64 	%rd44, %rd1, %rd43;
	ld.global.u32 	%r95, [%rd44];
	mad.lo.s32 	%r129, %r95, %r93, %r92;
	add.s32 	%r124, %r124, 4;
$L__BB1_7:
	setp.eq.s32 	%p6, %r36, 0;
	@%p6 bra 	$L__BB1_12;
	setp.eq.s32 	%p7, %r36, 1;
	@%p7 bra 	$L__BB1_10;
	add.s32 	%r97, %r124, %r3;
	mul.wide.u32 	%rd45, %r97, 4;
	add.s64 	%rd46, %rd2, %rd45;
	ld.global.u32 	%r98, [%rd46];
	mad.lo.s32 	%r99, %r124, %r49, %r2;
	mul.wide.u32 	%rd47, %r99, 4;
	add.s64 	%rd48, %rd1, %rd47;
	ld.global.u32 	%r100, [%rd48];
	mad.lo.s32 	%r101, %r100, %r98, %r129;
	cvt.u64.u32 	%rd49, %r3;
	cvt.u64.u32 	%rd50, %r124;
	add.s64 	%rd51, %rd50, %rd49;
	shl.b64 	%rd52, %rd51, 2;
	add.s64 	%rd53, %rd2, %rd52;
	ld.global.u32 	%r102, [%rd53+4];
	add.s32 	%r103, %r99, %r49;
	mul.wide.u32 	%rd54, %r103, 4;
	add.s64 	%rd55, %rd1, %rd54;
	ld.global.u32 	%r104, [%rd55];
	mad.lo.s32 	%r129, %r104, %r102, %r101;
	add.s32 	%r124, %r124, 2;
$L__BB1_10:
	and.b32  	%r105, %r49, 1;
	setp.eq.b32 	%p8, %r105, 1;
	not.pred 	%p9, %p8;
	@%p9 bra 	$L__BB1_12;
	add.s32 	%r106, %r124, %r3;
	mul.wide.u32 	%rd56, %r106, 4;
	add.s64 	%rd57, %rd2, %rd56;
	ld.global.u32 	%r107, [%rd57];
	mad.lo.s32 	%r108, %r124, %r49, %r2;
	mul.wide.u32 	%rd58, %r108, 4;
	add.s64 	%rd59, %rd1, %rd58;
	ld.global.u32 	%r109, [%rd59];
	mad.lo.s32 	%r129, %r109, %r107, %r129;
$L__BB1_12:
	cvta.to.global.u64 	%rd60, %rd9;
	mad.lo.s32 	%r110, %r49, %r1, %r2;
	mul.wide.s32 	%rd61, %r110, 4;
	add.s64 	%rd62, %rd60, %rd61;
	st.global.u32 	[%rd62], %r129;
	ret;

}
	// .globl	_Z12d_gemm_tiledPiS_S_i
.visible .entry _Z12d_gemm_tiledPiS_S_i(
	.param .u64 .ptr .align 1 _Z12d_gemm_tiledPiS_S_i_param_0,
	.param .u64 .ptr .align 1 _Z12d_gemm_tiledPiS_S_i_param_1,
	.param .u64 .ptr .align 1 _Z12d_gemm_tiledPiS_S_i_param_2,
	.param .u32 _Z12d_gemm_tiledPiS_S_i_param_3
)
{
	.reg .pred 	%p<10>;
	.reg .b32 	%r<104>;
	.reg .b64 	%rd<13>;
	// demoted variable
	.shared .align 4 .b8 _ZZ12d_gemm_tiledPiS_S_iE6tile_A[1024];
	// demoted variable
	.shared .align 4 .b8 _ZZ12d_gemm_tiledPiS_S_iE6tile_B[1024];
	ld.param.u64 	%rd3, [_Z12d_gemm_tiledPiS_S_i_param_0];
	ld.param.u64 	%rd4, [_Z12d_gemm_tiledPiS_S_i_param_1];
	ld.param.u64 	%rd5, [_Z12d_gemm_tiledPiS_S_i_param_2];
	ld.param.u32 	%r31, [_Z12d_gemm_tiledPiS_S_i_param_3];
	mov.u32 	%r95, %tid.x;
	mov.u32 	%r97, %tid.y;
	mov.u32 	%r33, %ctaid.x;
	mov.u32 	%r34, %ctaid.y;
	shl.b32 	%r35, %r34, 4;
	add.s32 	%r3, %r35, %r97;
	shl.b32 	%r4, %r33, 4;
	add.s32 	%r5, %r4, %r95;
	setp.lt.s32 	%p1, %r31, 1;
	mov.b32 	%r103, 0;
	@%p1 bra 	$L__BB2_7;
	add.s32 	%r37, %r31, 15;
	shr.u32 	%r38, %r37, 4;
	shl.b32 	%r39, %r97, 6;
	mov.u32 	%r40, _ZZ12d_gemm_tiledPiS_S_iE6tile_A;
	add.s32 	%r6, %r40, %r39;
	shl.b32 	%r41, %r95, 2;
	add.s32 	%r7, %r6, %r41;
	mov.u32 	%r42, _ZZ12d_gemm_tiledPiS_S_iE6tile_B;
	add.s32 	%r9, %r42, %r41;
	add.s32 	%r8, %r9, %r39;
	neg.s32 	%r99, %r38;
	mad.lo.s32 	%r43, %r97, %r31, %r95;
	add.s32 	%r98, %r43, %r4;
	shl.b32 	%r12, %r31, 4;
	mad.lo.s32 	%r96, %r31, %r3, %r95;
	cvta.to.global.u64 	%rd1, %rd3;
	cvta.to.global.u64 	%rd2, %rd4;
	mov.b32 	%r103, 0;
$L__BB2_2:
	setp.ge.u32 	%p2, %r3, %r31;
	setp.ge.s32 	%p3, %r95, %r31;
	mov.b32 	%r101, 0;
	or.pred  	%p4, %p2, %p3;
	@%p4 bra 	$L__BB2_4;
	mul.wide.u32 	%rd6, %r96, 4;
	add.s64 	%rd7, %rd1, %rd6;
	ld.global.u32 	%r101, [%rd7];
$L__BB2_4:
	setp.ge.u32 	%p5, %r5, %r31;
	st.shared.u32 	[%r7], %r101;
	setp.ge.s32 	%p6, %r97, %r31;
	mov.b32 	%r102, 0;
	or.pred  	%p7, %p6, %p5;
	@%p7 bra 	$L__BB2_6;
	mul.wide.u32 	%rd8, %r98, 4;
	add.s64 	%rd9, %rd2, %rd8;
	ld.global.u32 	%r102, [%rd9];
$L__BB2_6:
	st.shared.u32 	[%r8], %r102;
	bar.sync 	0;
	ld.shared.u32 	%r46, [%r6];
	ld.shared.u32 	%r47, [%r9];
	mad.lo.s32 	%r48, %r47, %r46, %r103;
	ld.shared.u32 	%r49, [%r6+4];
	ld.shared.u32 	%r50, [%r9+64];
	mad.lo.s32 	%r51, %r50, %r49, %r48;
	ld.shared.u32 	%r52, [%r6+8];
	ld.shared.u32 	%r53, [%r9+128];
	mad.lo.s32 	%r54, %r53, %r52, %r51;
	ld.shared.u32 	%r55, [%r6+12];
	ld.shared.u32 	%r56, [%r9+192];
	mad.lo.s32 	%r57, %r56, %r55, %r54;
	ld.shared.u32 	%r58, [%r6+16];
	ld.shared.u32 	%r59, [%r9+256];
	mad.lo.s32 	%r60, %r59, %r58, %r57;
	ld.shared.u32 	%r61, [%r6+20];
	ld.shared.u32 	%r62, [%r9+320];
	mad.lo.s32 	%r63, %r62, %r61, %r60;
	ld.shared.u32 	%r64, [%r6+24];
	ld.shared.u32 	%r65, [%r9+384];
	mad.lo.s32 	%r66, %r65, %r64, %r63;
	ld.shared.u32 	%r67, [%r6+28];
	ld.shared.u32 	%r68, [%r9+448];
	mad.lo.s32 	%r69, %r68, %r67, %r66;
	ld.shared.u32 	%r70, [%r6+32];
	ld.shared.u32 	%r71, [%r9+512];
	mad.lo.s32 	%r72, %r71, %r70, %r69;
	ld.shared.u32 	%r73, [%r6+36];
	ld.shared.u32 	%r74, [%r9+576];
	mad.lo.s32 	%r75, %r74, %r73, %r72;
	ld.shared.u32 	%r76, [%r6+40];
	ld.shared.u32 	%r77, [%r9+640];
	mad.lo.s32 	%r78, %r77, %r76, %r75;
	ld.shared.u32 	%r79, [%r6+44];
	ld.shared.u32 	%r80, [%r9+704];
	mad.lo.s32 	%r81, %r80, %r79, %r78;
	ld.shared.u32 	%r82, [%r6+48];
	ld.shared.u32 	%r83, [%r9+768];
	mad.lo.s32 	%r84, %r83, %r82, %r81;
	ld.shared.u32 	%r85, [%r6+52];
	ld.shared.u32 	%r86, [%r9+832];
	mad.lo.s32 	%r87, %r86, %r85, %r84;
	ld.shared.u32 	%r88, [%r6+56];
	ld.shared.u32 	%r89, [%r9+896];
	mad.lo.s32 	%r90, %r89, %r88, %r87;
	ld.shared.u32 	%r91, [%r6+60];
	ld.shared.u32 	%r92, [%r9+960];
	mad.lo.s32 	%r103, %r92, %r91, %r90;
	bar.sync 	0;
	add.s32 	%r99, %r99, 1;
	setp.ne.s32 	%p8, %r99, 0;
	add.s32 	%r98, %r98, %r12;
	add.s32 	%r97, %r97, 16;
	add.s32 	%r96, %r96, 16;
	add.s32 	%r95, %r95, 16;
	@%p8 bra 	$L__BB2_2;
$L__BB2_7:
	max.s32 	%r93, %r3, %r5;
	setp.ge.s32 	%p9, %r93, %r31;
	@%p9 bra 	$L__BB2_9;
	mad.lo.s32 	%r94, %r31, %r3, %r5;
	cvta.to.global.u64 	%rd10, %rd5;
	mul.wide.u32 	%rd11, %r94, 4;
	add.s64 	%rd12, %rd10, %rd11;
	st.global.u32 	[%rd12], %r103;
$L__BB2_9:
	ret;

}


// ===== COMPILED SASS (sm_100) =====

	.target	sm_100

	.elftype	@"ET_EXEC"


//--------------------- .note.nv.tkinfo           --------------------------
	.section	.note.nv.tkinfo,"",@"SHT_NOTE"
	.sectionflags	@"SHF_NOTE_NV_TKINFO"
	.tkinfo
        /*0018*/ 	.word	0x00000002
        /*0030*/ 	.string	""
        /*0030*/ 	.string	"ptxas"
        /*0030*/ 	.string	"Cuda compilation tools, release 13.0, V13.0.88"
        /*0030*/ 	.string	"Build cuda_13.0.r13.0/compiler.36424714_0"
        /*0030*/ 	.string	"-arch sm_100 -m 64 "



//--------------------- .note.nv.cuinfo           --------------------------
	.section	.note.nv.cuinfo,"",@"SHT_NOTE"
	.sectionflags	@"SHF_NOTE_NV_CUINFO"
        /*0018*/ 	.short	0x0002
        /*001a*/ 	.short	0x0064
        /*001c*/ 	.short	0x0082
	.zero		2


//--------------------- .nv.info                  --------------------------
	.section	.nv.info,"",@"SHT_CUDA_INFO"
	.align	4


	//----- nvinfo : EIATTR_REGCOUNT
	.align		4
        /*0000*/ 	.byte	0x04, 0x2f
        /*0002*/ 	.short	(.L_1 - .L_0)
	.align		4
.L_0:
        /*0004*/ 	.word	index@(_Z6d_gemmPiS_S_i)
        /*0008*/ 	.word	0x00000020


	//----- nvinfo : EIATTR_FRAME_SIZE
	.align		4
.L_1:
        /*000c*/ 	.byte	0x04, 0x11
        /*000e*/ 	.short	(.L_3 - .L_2)
	.align		4
.L_2:
        /*0010*/ 	.word	index@(_Z6d_gemmPiS_S_i)
        /*0014*/ 	.word	0x00000000


	//----- nvinfo : EIATTR_REGCOUNT
	.align		4
.L_3:
        /*0018*/ 	.byte	0x04, 0x2f
        /*001a*/ 	.short	(.L_5 - .L_4)
	.align		4
.L_4:
        /*001c*/ 	.word	index@(_Z7d_gemm2PiS_S_i)
        /*0020*/ 	.word	0x00000020


	//----- nvinfo : EIATTR_FRAME_SIZE
	.align		4
.L_5:
        /*0024*/ 	.byte	0x04, 0x11
        /*0026*/ 	.short	(.L_7 - .L_6)
	.align		4
.L_6:
        /*0028*/ 	.word	index@(_Z7d_gemm2PiS_S_i)
        /*002c*/ 	.word	0x00000000


	//----- nvinfo : EIATTR_REGCOUNT
	.align		4
.L_7:
        /*0030*/ 	.byte	0x04, 0x2f
        /*0032*/ 	.short	(.L_9 - .L_8)
	.align		4
.L_8:
        /*0034*/ 	.word	index@(_Z12d_gemm_tiledPiS_S_i)
        /*0038*/ 	.word	0x0000001f


	//----- nvinfo : EIATTR_FRAME_SIZE
	.align		4
.L_9:
        /*003c*/ 	.byte	0x04, 0x11
        /*003e*/ 	.short	(.L_11 - .L_10)
	.align		4
.L_10:
        /*0040*/ 	.word	index@(_Z12d_gemm_tiledPiS_S_i)
        /*0044*/ 	.word	0x00000000


	//----- nvinfo : EIATTR_MIN_STACK_SIZE
	.align		4
.L_11:
        /*0048*/ 	.byte	0x04, 0x12
        /*004a*/ 	.short	(.L_13 - .L_12)
	.align		4
.L_12:
        /*004c*/ 	.word	index@(_Z12d_gemm_tiledPiS_S_i)
        /*0050*/ 	.word	0x00000000


	//----- nvinfo : EIATTR_MIN_STACK_SIZE
	.align		4
.L_13:
        /*0054*/ 	.byte	0x04, 0x12
        /*0056*/ 	.short	(.L_15 - .L_14)
	.align		4
.L_14:
        /*0058*/ 	.word	index@(_Z7d_gemm2PiS_S_i)
        /*005c*/ 	.word	0x00000000


	//----- nvinfo : EIATTR_MIN_STACK_SIZE
	.align		4
.L_15:
        /*0060*/ 	.byte	0x04, 0x12
        /*0062*/ 	.short	(.L_17 - .L_16)
	.align		4
.L_16:
        /*0064*/ 	.word	index@(_Z6d_gemmPiS_S_i)
        /*0068*/ 	.word	0x00000000
.L_17:


//--------------------- .nv.compat                --------------------------
	.section	.nv.compat,"",@"SHT_CUDA_COMPAT_INFO"
	.align	4
        /*0000*/ 	.byte	0x02, 0x09, 0x00, 0x00, 0x02, 0x02, 0x01, 0x00, 0x02, 0x05, 0x05, 0x00, 0x03, 0x07, 0x01, 0x01
        /*0010*/ 	.byte	0x02, 0x03, 0x00, 0x00, 0x02, 0x06, 0x01, 0x00, 0x04, 0x0b, 0x08, 0x00, 0x09, 0x00, 0x00, 0x00
        /*0020*/ 	.byte	0x00, 0x00, 0x00, 0x00


//--------------------- .nv.info._Z12d_gemm_tiledPiS_S_i --------------------------
	.section	.nv.info._Z12d_gemm_tiledPiS_S_i,"",@"SHT_CUDA_INFO"
	.sectionflags	@""
	.align	4


	//----- nvinfo : EIATTR_CUDA_API_VERSION
	.align		4
        /*0000*/ 	.byte	0x04, 0x37
        /*0002*/ 	.short	(.L_19 - .L_18)
.L_18:
        /*0004*/ 	.word	0x00000082


	//----- nvinfo : EIATTR_KPARAM_INFO
	.align		4
.L_19:
        /*0008*/ 	.byte	0x04, 0x17
        /*000a*/ 	.short	(.L_21 - .L_20)
.L_20:
        /*000c*/ 	.word	0x00000000
        /*0010*/ 	.short	0x0003
        /*0012*/ 	.short	0x0018
        /*0014*/ 	.byte	0x00, 0xf0, 0x11, 0x00


	//----- nvinfo : EIATTR_KPARAM_INFO
	.align		4
.L_21:
        /*0018*/ 	.byte	0x04, 0x17
        /*001a*/ 	.short	(.L_23 - .L_22)
.L_22:
        /*001c*/ 	.word	0x00000000
        /*0020*/ 	.short	0x0002
        /*0022*/ 	.short	0x0010
        /*0024*/ 	.byte	0x00, 0xf5, 0x21, 0x00


	//----- nvinfo : EIATTR_KPARAM_INFO
	.align		4
.L_23:
        /*0028*/ 	.byte	0x04, 0x17
        /*002a*/ 	.short	(.L_25 - .L_24)
.L_24:
        /*002c*/ 	.word	0x00000000
        /*0030*/ 	.short	0x0001
        /*0032*/ 	.short	0x0008
        /*0034*/ 	.byte	0x00, 0xf5, 0x21, 0x00


	//----- nvinfo : EIATTR_KPARAM_INFO
	.align		4
.L_25:
        /*0038*/ 	.byte	0x04, 0x17
        /*003a*/ 	.short	(.L_27 - .L_26)
.L_26:
        /*003c*/ 	.word	0x00000000
        /*0040*/ 	.short	0x0000
        /*0042*/ 	.short	0x0000
        /*0044*/ 	.byte	0x00, 0xf5, 0x21, 0x00


	//----- nvinfo : EIATTR_SPARSE_MMA_MASK
	.align		4
.L_27:
        /*0048*/ 	.byte	0x03, 0x50
        /*004a*/ 	.short	0x0000


	//----- nvinfo : EIATTR_MAXREG_COUNT
	.align		4
        /*004c*/ 	.byte	0x03, 0x1b
        /*004e*/ 	.short	0x00ff


	//----- nvinfo : EIATTR_NUM_BARRIERS
	.align		4
        /*0050*/ 	.byte	0x02, 0x4c
        /*0052*/ 	.byte	0x01
	.zero		1


	//----- nvinfo : EIATTR_MERCURY_ISA_VERSION
	.align		4
        /*0054*/ 	.byte	0x03, 0x5f
        /*0056*/ 	.short	0x0101


	//----- nvinfo : EIATTR_VRC_CTA_INIT_COUNT
	.align		4
        /*0058*/ 	.byte	0x02, 0x4a
	.zero		1
	.zero		1


	//----- nvinfo : EIATTR_EXIT_INSTR_OFFSETS
	.align		4
        /*005c*/ 	.byte	0x04, 0x1c
        /*005e*/ 	.short	(.L_29 - .L_28)


	//   ....[0]....
.L_28:
        /*0060*/ 	.word	0x000005c0


	//   ....[1]....
        /*0064*/ 	.word	0x00000610


	//----- nvinfo : EIATTR_CBANK_PARAM_SIZE
	.align		4
.L_29:
        /*0068*/ 	.byte	0x03, 0x19
        /*006a*/ 	.short	0x001c


	//----- nvinfo : EIATTR_PARAM_CBANK
	.align		4
        /*006c*/ 	.byte	0x04, 0x0a
        /*006e*/ 	.short	(.L_31 - .L_30)
	.align		4
.L_30:
        /*0070*/ 	.word	index@(.nv.constant0._Z12d_gemm_tiledPiS_S_i)
        /*0074*/ 	.short	0x0380
        /*0076*/ 	.short	0x001c


	//----- nvinfo : EIATTR_SW_WAR
	.align		4
.L_31:
        /*0078*/ 	.byte	0x04, 0x36
        /*007a*/ 	.short	(.L_33 - .L_32)
.L_32:
        /*007c*/ 	.word	0x00000008
.L_33:


//--------------------- .nv.info._Z7d_gemm2PiS_S_i --------------------------
	.section	.nv.info._Z7d_gemm2PiS_S_i,"",@"SHT_CUDA_INFO"
	.sectionflags	@""
	.align	4


	//----- nvinfo : EIATTR_CUDA_API_VERSION
	.align		4
        /*0000*/ 	.byte	0x04, 0x37
        /*0002*/ 	.short	(.L_35 - .L_34)
.L_34:
        /*0004*/ 	.word	0x00000082


	//----- nvinfo : EIATTR_KPARAM_INFO
	.align		4
.L_35:
        /*0008*/ 	.byte	0x04, 0x17
        /*000a*/ 	.short	(.L_37 - .L_36)
.L_36:
        /*000c*/ 	.word	0x00000000
        /*0010*/ 	.short	0x0003
        /*0012*/ 	.short	0x0018
        /*0014*/ 	.byte	0x00, 0xf0, 0x11, 0x00


	//----- nvinfo : EIATTR_KPARAM_INFO
	.align		4
.L_37:
        /*0018*/ 	.byte	0x04, 0x17
        /*001a*/ 	.short	(.L_39 - .L_38)
.L_38:
        /*001c*/ 	.word	0x00000000
        /*0020*/ 	.short	0x0002
        /*0022*/ 	.short	0x0010
        /*0024*/ 	.byte	0x00, 0xf5, 0x21, 0x00


	//----- nvinfo : EIATTR_KPARAM_INFO
	.align		4
.L_39:
        /*0028*/ 	.byte	0x04, 0x17
        /*002a*/ 	.short	(.L_41 - .L_40)
.L_40:
        /*002c*/ 	.word	0x00000000
        /*0030*/ 	.short	0x0001
        /*0032*/ 	.short	0x0008
        /*0034*/ 	.byte	0x00, 0xf5, 0x21, 0x00


	//----- nvinfo : EIATTR_KPARAM_INFO
	.align		4
.L_41:
        /*0038*/ 	.byte	0x04, 0x17
        /*003a*/ 	.short	(.L_43 - .L_42)
.L_42:
        /*003c*/ 	.word	0x00000000
        /*0040*/ 	.short	0x0000
        /*0042*/ 	.short	0x0000
        /*0044*/ 	.byte	0x00, 0xf5, 0x21, 0x00


	//----- nvinfo : EIATTR_SPARSE_MMA_MASK
	.align		4
.L_43:
        /*0048*/ 	.byte	0x03, 0x50
        /*004a*/ 	.short	0x0000


	//----- nvinfo : EIATTR_MAXREG_COUNT
	.align		4
        /*004c*/ 	.byte	0x03, 0x1b
        /*004e*/ 	.short	0x00ff


	//----- nvinfo : EIATTR_MERCURY_ISA_VERSION
	.align		4
        /*0050*/ 	.byte	0x03, 0x5f
        /*0052*/ 	.short	0x0101


	//----- nvinfo : EIATTR_VRC_CTA_INIT_COUNT
	.align		4
        /*0054*/ 	.byte	0x02, 0x4a
	.zero		1
	.zero		1


	//----- nvinfo : EIATTR_EXIT_INSTR_OFFSETS
	.align		4
        /*0058*/ 	.byte	0x04, 0x1c
        /*005a*/ 	.short	(.L_45 - .L_44)


	//   ....[0]....
.L_44:
        /*005c*/ 	.word	0x00000960


	//----- nvinfo : EIATTR_CBANK_PARAM_SIZE
	.align		4
.L_45:
        /*0060*/ 	.byte	0x03, 0x19
        /*0062*/ 	.short	0x001c


	//----- nvinfo : EIATTR_PARAM_CBANK
	.align		4
        /*0064*/ 	.byte	0x04, 0x0a
        /*0066*/ 	.short	(.L_47 - .L_46)
	.align		4
.L_46:
        /*0068*/ 	.word	index@(.nv.constant0._Z7d_gemm2PiS_S_i)
        /*006c*/ 	.short	0x0380
        /*006e*/ 	.short	0x001c


	//----- nvinfo : EIATTR_SW_WAR
	.align		4
.L_47:
        /*0070*/ 	.byte	0x04, 0x36
        /*0072*/ 	.short	(.L_49 - .L_48)
.L_48:
        /*0074*/ 	.word	0x00000008
.L_49:


//--------------------- .nv.info._Z6d_gemmPiS_S_i --------------------------
	.section	.nv.info._Z6d_gemmPiS_S_i,"",@"SHT_CUDA_INFO"
	.sectionflags	@""
	.align	4


	//----- nvinfo : EIATTR_CUDA_API_VERSION
	.align		4
        /*0000*/ 	.byte	0x04, 0x37
        /*0002*/ 	.short	(.L_51 - .L_50)
.L_50:
        /*0004*/ 	.word	0x00000082


	//----- nvinfo : EIATTR_KPARAM_INFO
	.align		4
.L_51:
        /*0008*/ 	.byte	0x04, 0x17
        /*000a*/ 	.short	(.L_53 - .L_52)
.L_52:
        /*000c*/ 	.word	0x00000000
        /*0010*/ 	.short	0x0003
        /*0012*/ 	.short	0x0018
        /*0014*/ 	.byte	0x00, 0xf0, 0x11, 0x00


	//----- nvinfo : EIATTR_KPARAM_INFO
	.align		4
.L_53:
        /*0018*/ 	.byte	0x04, 0x17
        /*001a*/ 	.short	(.L_55 - .L_54)
.L_54:
        /*001c*/ 	.word	0x00000000
        /*0020*/ 	.short	0x0002
        /*0022*/ 	.short	0x0010
        /*0024*/ 	.byte	0x00, 0xf5, 0x21, 0x00


	//----- nvinfo : EIATTR_KPARAM_INFO
	.align		4
.L_55:
        /*0028*/ 	.byte	0x04, 0x17
        /*002a*/ 	.short	(.L_57 - .L_56)
.L_56:
        /*002c*/ 	.word	0x00000000
        /*0030*/ 	.short	0x0001
        /*0032*/ 	.short	0x0008
        /*0034*/ 	.byte	0x00, 0xf5, 0x21, 0x00


	//----- nvinfo : EIATTR_KPARAM_INFO
	.align		4
.L_57:
        /*0038*/ 	.byte	0x04, 0x17
        /*003a*/ 	.short	(.L_59 - .L_58)
.L_58:
        /*003c*/ 	.word	0x00000000
        /*0040*/ 	.short	0x0000
        /*0042*/ 	.short	0x0000
        /*0044*/ 	.byte	0x00, 0xf5, 0x21, 0x00


	//----- nvinfo : EIATTR_SPARSE_MMA_MASK
	.align		4
.L_59:
        /*0048*/ 	.byte	0x03, 0x50
        /*004a*/ 	.short	0x0000


	//----- nvinfo : EIATTR_MAXREG_COUNT
	.align		4
        /*004c*/ 	.byte	0x03, 0x1b
        /*004e*/ 	.short	0x00ff


	//----- nvinfo : EIATTR_MERCURY_ISA_VERSION
	.align		4
        /*0050*/ 	.byte	0x03, 0x5f
        /*0052*/ 	.short	0x0101


	//----- nvinfo : EIATTR_VRC_CTA_INIT_COUNT
	.align		4
        /*0054*/ 	.byte	0x02, 0x4a
	.zero		1
	.zero		1


	//----- nvinfo : EIATTR_EXIT_INSTR_OFFSETS
	.align		4
        /*0058*/ 	.byte	0x04, 0x1c
        /*005a*/ 	.short	(.L_61 - .L_60)


	//   ....[0]....
.L_60:
        /*005c*/ 	.word	0x000000b0


	//   ....[1]....
        /*0060*/ 	.word	0x00000590


	//   ....[2]....
        /*0064*/ 	.word	0x00000800


	//   ....[3]....
        /*0068*/ 	.word	0x000009b0


	//   ....[4]....
        /*006c*/ 	.word	0x00000a60


	//----- nvinfo : EIATTR_CBANK_PARAM_SIZE
	.align		4
.L_61:
        /*0070*/ 	.byte	0x03, 0x19
        /*0072*/ 	.short	0x001c


	//----- nvinfo : EIATTR_PARAM_CBANK
	.align		4
        /*0074*/ 	.byte	0x04, 0x0a
        /*0076*/ 	.short	(.L_63 - .L_62)
	.align		4
.L_62:
        /*0078*/ 	.word	index@(.nv.constant0._Z6d_gemmPiS_S_i)
        /*007c*/ 	.short	0x0380
        /*007e*/ 	.short	0x001c


	//----- nvinfo : EIATTR_SW_WAR
	.align		4
.L_63:
        /*0080*/ 	.byte	0x04, 0x36
        /*0082*/ 	.short	(.L_65 - .L_64)
.L_64:
        /*0084*/ 	.word	0x00000008
.L_65:


//--------------------- .nv.callgraph             --------------------------
	.section	.nv.callgraph,"",@"SHT_CUDA_CALLGRAPH"
	.align	4
	.sectionentsize	8
	.align		4
        /*0000*/ 	.word	0x00000000
	.align		4
        /*0004*/ 	.word	0xffffffff
	.align		4
        /*0008*/ 	.word	0x00000000
	.align		4
        /*000c*/ 	.word	0xfffffffe
	.align		4
        /*0010*/ 	.word	0x00000000
	.align		4
        /*0014*/ 	.word	0xfffffffd
	.align		4
        /*0018*/ 	.word	0x00000000
	.align		4
        /*001c*/ 	.word	0xfffffffc


//--------------------- .text._Z12d_gemm_tiledPiS_S_i --------------------------
	.section	.text._Z12d_gemm_tiledPiS_S_i,"ax",@progbits
	.align	128
        .global         _Z12d_gemm_tiledPiS_S_i
        .type           _Z12d_gemm_tiledPiS_S_i,@function
        .size           _Z12d_gemm_tiledPiS_S_i,(.L_x_13 - _Z12d_gemm_tiledPiS_S_i)
        .other          _Z12d_gemm_tiledPiS_S_i,@"STO_CUDA_ENTRY STV_DEFAULT"
_Z12d_gemm_tiledPiS_S_i:
.text._Z12d_gemm_tiledPiS_S_i:
[----:B------:R-:W-:Y:S01]  /*0000*/  LDC R1, c[0x0][0x37c] ;  /* 0x0000df00ff017b82 */ /* 0x000fe20000000800 */
[----:B------:R-:W0:Y:S01]  /*0010*/  LDCU UR4, c[0x0][0x398] ;  /* 0x00007300ff0477ac */ /* 0x000e220008000800 */
[----:B------:R-:W1:Y:S01]  /*0020*/  S2R R7, SR_TID.Y ;  /* 0x0000000000077919 */ /* 0x000e620000002200 */
[----:B------:R-:W-:Y:S01]  /*0030*/  HFMA2 R23, -RZ, RZ, 0, 0 ;  /* 0x00000000ff177431 */ /* 0x000fe200000001ff */
[----:B------:R-:W2:Y:S01]  /*0040*/  LDCU.64 UR8, c[0x0][0x358] ;  /* 0x00006b00ff0877ac */ /* 0x000ea20008000a00 */
[----:B------:R-:W1:Y:S01]  /*0050*/  S2R R2, SR_CTAID.Y ;  /* 0x0000000000027919 */ /* 0x000e620000002600 */
[----:B------:R-:W3:Y:S01]  /*0060*/  S2R R3, SR_TID.X ;  /* 0x0000000000037919 */ /* 0x000ee20000002100 */
[----:B------:R-:W3:Y:S01]  /*0070*/  S2R R8, SR_CTAID.X ;  /* 0x0000000000087919 */ /* 0x000ee20000002500 */
[----:B0-----:R-:W-:-:S04]  /*0080*/  MOV R0, UR4 ;  /* 0x0000000400007c02 */ /* 0x001fc80008000f00 */
[----:B------:R-:W-:Y:S02]  /*0090*/  ISETP.GE.AND P0, PT, R0, 0x1, PT ;  /* 0x000000010000780c */ /* 0x000fe40003f06270 */
[----:B-1----:R-:W-:Y:S02]  /*00a0*/  LEA R5, R2, R7, 0x4 ;  /* 0x0000000702057211 */ /* 0x002fe400078e20ff */
[----:B---3--:R-:W-:-:S09]  /*00b0*/  LEA R2, R8, R3, 0x4 ;  /* 0x0000000308027211 */ /* 0x008fd200078e20ff */
[----:B--2---:R-:W-:Y:S05]  /*00c0*/  @!P0 BRA `(.L_x_0) ;  /* 0x0000000400348947 */ /* 0x004fea0003800000 */
[----:B------:R-:W0:Y:S01]  /*00d0*/  S2UR UR6, SR_CgaCtaId ;  /* 0x00000000000679c3 */ /* 0x000e220000008800 */
[----:B------:R-:W-:Y:S01]  /*00e0*/  UMOV UR4, 0x400 ;  /* 0x0000040000047882 */ /* 0x000fe20000000000 */
[----:B------:R-:W-:Y:S01]  /*00f0*/  IADD3 R4, PT, PT, R0, 0xf, RZ ;  /* 0x0000000f00047810 */ /* 0x000fe20007ffe0ff */
[----:B------:R-:W-:Y:S01]  /*0100*/  UIADD3 UR5, UPT, UPT, UR4, 0x400, URZ ;  /* 0x0000040004057890 */ /* 0x000fe2000fffe0ff */
[-C--:B------:R-:W-:Y:S01]  /*0110*/  IMAD R17, R7, R0.reuse, R3 ;  /* 0x0000000007117224 */ /* 0x080fe200078e0203 */
[----:B------:R-:W-:Y:S02]  /*0120*/  MOV R23, RZ ;  /* 0x000000ff00177202 */ /* 0x000fe40000000f00 */
[----:B------:R-:W-:Y:S01]  /*0130*/  SHF.R.U32.HI R19, RZ, 0x4, R4 ;  /* 0x00000004ff137819 */ /* 0x000fe20000011604 */
[----:B------:R-:W1:Y:S01]  /*0140*/  LDC R6, c[0x0][0x398] ;  /* 0x0000e600ff067b82 */ /* 0x000e620000000800 */
[----:B------:R-:W-:Y:S02]  /*0150*/  IMAD R17, R8, 0x10, R17 ;  /* 0x0000001008117824 */ /* 0x000fe400078e0211 */
[----:B------:R-:W-:Y:S01]  /*0160*/  IMAD R4, R5, R0, R3 ;  /* 0x0000000005047224 */ /* 0x000fe200078e0203 */
[----:B------:R-:W-:Y:S01]  /*0170*/  IADD3 R19, PT, PT, -R19, RZ, RZ ;  /* 0x000000ff13137210 */ /* 0x000fe20007ffe1ff */
[----:B0-----:R-:W-:-:S02]  /*0180*/  ULEA UR5, UR6, UR5, 0x18 ;  /* 0x0000000506057291 */ /* 0x001fc4000f8ec0ff */
[----:B------:R-:W-:-:S04]  /*0190*/  ULEA UR4, UR6, UR4, 0x18 ;  /* 0x0000000406047291 */ /* 0x000fc8000f8ec0ff */
[----:B------:R-:W-:Y:S02]  /*01a0*/  LEA R20, R3, UR5, 0x2 ;  /* 0x0000000503147c11 */ /* 0x000fe4000f8e10ff */
[----:B------:R-:W-:-:S03]  /*01b0*/  LEA R18, R7, UR4, 0x6 ;  /* 0x0000000407127c11 */ /* 0x000fc6000f8e30ff */
[----:B------:R-:W-:Y:S01]  /*01c0*/  IMAD R16, R7, 0x40, R20 ;  /* 0x0000004007107824 */ /* 0x000fe200078e0214 */
[----:B------:R-:W-:-:S07]  /*01d0*/  LEA R21, R3, R18, 0x2 ;  /* 0x0000001203157211 */ /* 0x000fce00078e10ff */
.L_x_1:
[----:B-1----:R-:W-:Y:S01]  /*01e0*/  MOV R0, R6 ;  /* 0x0000000600007202 */ /* 0x002fe20000000f00 */
[----:B------:R-:W-:Y:S01]  /*01f0*/  HFMA2 R22, -RZ, RZ, 0, 0 ;  /* 0x00000000ff167431 */ /* 0x000fe200000001ff */
[----:B------:R-:W-:Y:S02]  /*0200*/  MOV R27, RZ ;  /* 0x000000ff001b7202 */ /* 0x000fe40000000f00 */
[-C--:B------:R-:W-:Y:S02]  /*0210*/  ISETP.GE.AND P1, PT, R3, R0.reuse, PT ;  /* 0x000000000300720c */ /* 0x080fe40003f26270 */
[-C--:B------:R-:W-:Y:S02]  /*0220*/  ISETP.GE.U32.AND P0, PT, R2, R0.reuse, PT ;  /* 0x000000000200720c */ /* 0x080fe40003f06070 */
[-C--:B------:R-:W-:Y:S02]  /*0230*/  ISETP.GE.U32.OR P1, PT, R5, R0.reuse, P1 ;  /* 0x000000000500720c */ /* 0x080fe40000f26470 */
[----:B------:R-:W-:-:S11]  /*0240*/  ISETP.GE.OR P0, PT, R7, R0, P0 ;  /* 0x000000000700720c */ /* 0x000fd60000706670 */
[----:B------:R-:W0:Y:S08]  /*0250*/  @!P1 LDC.64 R10, c[0x0][0x380] ;  /* 0x0000e000ff0a9b82 */ /* 0x000e300000000a00 */
[----:B------:R-:W1:Y:S01]  /*0260*/  @!P0 LDC.64 R8, c[0x0][0x388] ;  /* 0x0000e200ff088b82 */ /* 0x000e620000000a00 */
[----:B0-----:R-:W-:-:S05]  /*0270*/  @!P1 IMAD.WIDE.U32 R10, R4, 0x4, R10 ;  /* 0x00000004040a9825 */ /* 0x001fca00078e000a */
[----:B------:R-:W2:Y:S01]  /*0280*/  @!P1 LDG.E R22, desc[UR8][R10.64] ;  /* 0x000000080a169981 */ /* 0x000ea2000c1e1900 */
[----:B-1----:R-:W-:-:S05]  /*0290*/  @!P0 IMAD.WIDE.U32 R8, R17, 0x4, R8 ;  /* 0x0000000411088825 */ /* 0x002fca00078e0008 */
[----:B------:R-:W3:Y:S01]  /*02a0*/  @!P0 LDG.E R27, desc[UR8][R8.64] ;  /* 0x00000008081b8981 */ /* 0x000ee2000c1e1900 */
[----:B------:R-:W-:-:S05]  /*02b0*/  VIADD R19, R19, 0x1 ;  /* 0x0000000113137836 */ /* 0x000fca0000000000 */
[----:B------:R-:W-:Y:S02]  /*02c0*/  ISETP.NE.AND P0, PT, R19, RZ, PT ;  /* 0x000000ff1300720c */ /* 0x000fe40003f05270 */
[----:B------:R-:W-:Y:S02]  /*02d0*/  IADD3 R3, PT, PT, R3, 0x10, RZ ;  /* 0x0000001003037810 */ /* 0x000fe40007ffe0ff */
[----:B------:R-:W-:Y:S02]  /*02e0*/  IADD3 R7, PT, PT, R7, 0x10, RZ ;  /* 0x0000001007077810 */ /* 0x000fe40007ffe0ff */
[----:B------:R-:W-:Y:S02]  /*02f0*/  IADD3 R4, PT, PT, R4, 0x10, RZ ;  /* 0x0000001004047810 */ /* 0x000fe40007ffe0ff */
[----:B------:R-:W-:Y:S01]  /*0300*/  LEA R17, R0, R17, 0x4 ;  /* 0x0000001100117211 */ /* 0x000fe200078e20ff */
[----:B--2---:R-:W-:Y:S04]  /*0310*/  STS [R21], R22 ;  /* 0x0000001615007388 */ /* 0x004fe80000000800 */
[----:B---3--:R-:W-:Y:S01]  /*0320*/  STS [R16], R27 ;  /* 0x0000001b10007388 */ /* 0x008fe20000000800 */
[----:B------:R-:W-:Y:S06]  /*0330*/  BAR.SYNC.DEFER_BLOCKING 0x0 ;  /* 0x0000000000007b1d */ /* 0x000fec0000010000 */
[----:B------:R-:W-:Y:S04]  /*0340*/  LDS R26, [R20] ;  /* 0x00000000141a7984 */ /* 0x000fe80000000800 */
[----:B------:R-:W0:Y:S04]  /*0350*/  LDS.128 R12, [R18] ;  /* 0x00000000120c7984 */ /* 0x000e280000000c00 */
[----:B------:R-:W1:Y:S04]  /*0360*/  LDS R28, [R20+0x40] ;  /* 0x00004000141c7984 */ /* 0x000e680000000800 */
[----:B------:R-:W2:Y:S04]  /*0370*/  LDS R25, [R20+0x80] ;  /* 0x0000800014197984 */ /* 0x000ea80000000800 */
[----:B------:R-:W3:Y:S04]  /*0380*/  LDS R24, [R20+0xc0] ;  /* 0x0000c00014187984 */ /* 0x000ee80000000800 */
[----:B------:R-:W-:Y:S04]  /*0390*/  LDS.128 R8, [R18+0x10] ;  /* 0x0000100012087984 */ /* 0x000fe80000000c00 */
[----:B------:R-:W-:Y:S04]  /*03a0*/  LDS R22, [R20+0x140] ;  /* 0x0001400014167984 */ /* 0x000fe80000000800 */
[----:B------:R-:W-:Y:S01]  /*03b0*/  LDS R27, [R20+0x200] ;  /* 0x00020000141b7984 */ /* 0x000fe20000000800 */
[----:B0-----:R-:W-:-:S03]  /*03c0*/  IMAD R12, R12, R26, R23 ;  /* 0x0000001a0c0c7224 */ /* 0x001fc600078e0217 */
[----:B------:R-:W0:Y:S01]  /*03d0*/  LDS R23, [R20+0x100] ;  /* 0x0001000014177984 */ /* 0x000e220000000800 */
[----:B-1----:R-:W-:-:S03]  /*03e0*/  IMAD R12, R28, R13, R12 ;  /* 0x0000000d1c0c7224 */ /* 0x002fc600078e020c */
[----:B------:R-:W-:Y:S01]  /*03f0*/  LDS R26, [R20+0x1c0] ;  /* 0x0001c000141a7984 */ /* 0x000fe20000000800 */
[----:B--2---:R-:W-:-:S03]  /*0400*/  IMAD R12, R25, R14, R12 ;  /* 0x0000000e190c7224 */ /* 0x004fc600078e020c */
[----:B------:R-:W1:Y:S01]  /*0410*/  LDS R25, [R20+0x180] ;  /* 0x0001800014197984 */ /* 0x000e620000000800 */
[----:B---3--:R-:W-:-:S03]  /*0420*/  IMAD R12, R24, R15, R12 ;  /* 0x0000000f180c7224 */ /* 0x008fc600078e020c */
[----:B------:R-:W-:Y:S01]  /*0430*/  LDS R24, [R20+0x240] ;  /* 0x0002400014187984 */ /* 0x000fe20000000800 */
[----:B0-----:R-:W-:-:S03]  /*0440*/  IMAD R8, R8, R23, R12 ;  /* 0x0000001708087224 */ /* 0x001fc600078e020c */
[----:B------:R-:W0:Y:S01]  /*0450*/  LDS.128 R12, [R18+0x20] ;  /* 0x00002000120c7984 */ /* 0x000e220000000c00 */
[----:B------:R-:W-:-:S03]  /*0460*/  IMAD R8, R22, R9, R8 ;  /* 0x0000000916087224 */ /* 0x000fc600078e0208 */
[----:B------:R-:W2:Y:S01]  /*0470*/  LDS R23, [R20+0x280] ;  /* 0x0002800014177984 */ /* 0x000ea20000000800 */
[----:B-1----:R-:W-:-:S03]  /*0480*/  IMAD R8, R25, R10, R8 ;  /* 0x0000000a19087224 */ /* 0x002fc600078e0208 */
[----:B------:R-:W1:Y:S01]  /*0490*/  LDS R22, [R20+0x2c0] ;  /* 0x0002c00014167984 */ /* 0x000e620000000800 */
[----:B------:R-:W-:-:S03]  /*04a0*/  IMAD R8, R26, R11, R8 ;  /* 0x0000000b1a087224 */ /* 0x000fc600078e0208 */
[----:B------:R-:W-:Y:S04]  /*04b0*/  LDS R25, [R20+0x300] ;  /* 0x0003000014197984 */ /* 0x000fe80000000800 */
[----:B------:R-:W-:Y:S01]  /*04c0*/  LDS R26, [R20+0x340] ;  /* 0x00034000141a7984 */ /* 0x000fe20000000800 */
[----:B0-----:R-:W-:-:S03]  /*04d0*/  IMAD R12, R12, R27, R8 ;  /* 0x0000001b0c0c7224 */ /* 0x001fc600078e0208 */
[----:B------:R-:W0:Y:S01]  /*04e0*/  LDS.128 R8, [R18+0x30] ;  /* 0x0000300012087984 */ /* 0x000e220000000c00 */
[----:B------:R-:W-:-:S03]  /*04f0*/  IMAD R24, R24, R13, R12 ;  /* 0x0000000d18187224 */ /* 0x000fc600078e020c */
[----:B------:R-:W3:Y:S04]  /*0500*/  LDS R13, [R20+0x380] ;  /* 0x00038000140d7984 */ /* 0x000ee80000000800 */
[----:B------:R-:W4:Y:S01]  /*0510*/  LDS R12, [R20+0x3c0] ;  /* 0x0003c000140c7984 */ /* 0x000f220000000800 */
[----:B--2---:R-:W-:-:S04]  /*0520*/  IMAD R14, R23, R14, R24 ;  /* 0x0000000e170e7224 */ /* 0x004fc800078e0218 */
[----:B-1----:R-:W-:-:S04]  /*0530*/  IMAD R14, R22, R15, R14 ;  /* 0x0000000f160e7224 */ /* 0x002fc800078e020e */
[----:B0-----:R-:W-:-:S04]  /*0540*/  IMAD R8, R8, R25, R14 ;  /* 0x0000001908087224 */ /* 0x001fc800078e020e */
[----:B------:R-:W-:-:S04]  /*0550*/  IMAD R8, R26, R9, R8 ;  /* 0x000000091a087224 */ /* 0x000fc800078e0208 */
[----:B---3--:R-:W-:-:S04]  /*0560*/  IMAD R8, R13, R10, R8 ;  /* 0x0000000a0d087224 */ /* 0x008fc800078e0208 */
[----:B----4-:R-:W-:Y:S01]  /*0570*/  IMAD R23, R12, R11, R8 ;  /* 0x0000000b0c177224 */ /* 0x010fe200078e0208 */
[----:B------:R-:W-:Y:S06]  /*0580*/  BAR.SYNC.DEFER_BLOCKING 0x0 ;  /* 0x0000000000007b1d */ /* 0x000fec0000010000 */
[----:B------:R-:W-:Y:S05]  /*0590*/  @P0 BRA `(.L_x_1) ;  /* 0xfffffffc00100947 */ /* 0x000fea000383ffff */
.L_x_0:
[----:B------:R-:W-:-:S04]  /*05a0*/  VIMNMX R3, PT, PT, R5, R2, !PT ;  /* 0x0000000205037248 */ /* 0x000fc80007fe0100 */
[----:B------:R-:W-:-:S13]  /*05b0*/  ISETP.GE.AND P0, PT, R3, R0, PT ;  /* 0x000000000300720c */ /* 0x000fda0003f06270 */
[----:B------:R-:W-:Y:S05]  /*05c0*/  @P0 EXIT ;  /* 0x000000000000094d */ /* 0x000fea0003800000 */
[----:B------:R-:W0:Y:S01]  /*05d0*/  LDC.64 R6, c[0x0][0x390] ;  /* 0x0000e400ff067b82 */ /* 0x000e220000000a00 */
[----:B------:R-:W-:-:S04]  /*05e0*/  IMAD R3, R5, R0, R2 ;  /* 0x0000000005037224 */ /* 0x000fc800078e0202 */
[----:B0-----:R-:W-:-:S05]  /*05f0*/  IMAD.WIDE.U32 R2, R3, 0x4, R6 ;  /* 0x0000000403027825 */ /* 0x001fca00078e0006 */
[----:B------:R-:W-:Y:S01]  /*0600*/  STG.E desc[UR8][R2.64], R23 ;  /* 0x0000001702007986 */ /* 0x000fe2000c101908 */
[----:B------:R-:W-:Y:S05]  /*0610*/  EXIT ;  /* 0x000000000000794d */ /* 0x000fea0003800000 */
.L_x_2:
[----:B------:R-:W-:-:S00]  /*0620*/  BRA `(.L_x_2) ;  /* 0xfffffffc00fc7947 */ /* 0x000fc0000383ffff */
[----:B------:R-:W-:-:S00]  /*0630*/  NOP ;  /* 0x0000000000007918 */ /* 0x000fc00000000000 */
        /* <DEDUP_REMOVED lines=12> */
.L_x_13:


//--------------------- .text._Z7d_gemm2PiS_S_i   --------------------------
	.section	.text._Z7d_gemm2PiS_S_i,"ax",@progbits
	.align	128
        .global         _Z7d_gemm2PiS_S_i
        .type           _Z7d_gemm2PiS_S_i,@function
        .size           _Z7d_gemm2PiS_S_i,(.L_x_14 - _Z7d_gemm2PiS_S_i)
        .other          _Z7d_gemm2PiS_S_i,@"STO_CUDA_ENTRY STV_DEFAULT"
_Z7d_gemm2PiS_S_i:
.text._Z7d_gemm2PiS_S_i:
[----:B------:R-:W-:Y:S08]  /*0000*/  LDC R1, c[0x0][0x37c] ;  /* 0x0000df00ff017b82 */ /* 0x000ff00000000800 */
[----:B------:R-:W0:Y:S01]  /*0010*/  LDC R0, c[0x0][0x398] ;  /* 0x0000e600ff007b82 */ /* 0x000e220000000800 */
[----:B------:R-:W1:Y:S01]  /*0020*/  S2R R3, SR_TID.X ;  /* 0x0000000000037919 */ /* 0x000e620000002100 */
[----:B------:R-:W2:Y:S01]  /*0030*/  LDCU.64 UR4, c[0x0][0x358] ;  /* 0x00006b00ff0477ac */ /* 0x000ea20008000a00 */
[----:B------:R-:W-:-:S05]  /*0040*/  HFMA2 R20, -RZ, RZ, 0, 0 ;  /* 0x00000000ff147431 */ /* 0x000fca00000001ff */
[----:B------:R-:W3:Y:S01]  /*0050*/  S2UR UR6, SR_CTAID.X ;  /* 0x00000000000679c3 */ /* 0x000ee20000002500 */
[----:B0-----:R-:W-:-:S13]  /*0060*/  ISETP.GE.AND P0, PT, R0, 0x1, PT ;  /* 0x000000010000780c */ /* 0x001fda0003f06270 */
[----:B-123--:R-:W-:Y:S05]  /*0070*/  @!P0 BRA `(.L_x_3) ;  /* 0x0000000800288947 */ /* 0x00efea0003800000 */
[C---:B------:R-:W-:Y:S01]  /*0080*/  ISETP.GE.U32.AND P1, PT, R0.reuse, 0x8, PT ;  /* 0x000000080000780c */ /* 0x040fe20003f26070 */
[C---:B------:R-:W-:Y:S01]  /*0090*/  IMAD R5, R0.reuse, UR6, RZ ;  /* 0x0000000600057c24 */ /* 0x040fe2000f8e02ff */
[----:B------:R-:W-:Y:S02]  /*00a0*/  LOP3.LUT R4, R0, 0x7, RZ, 0xc0, !PT ;  /* 0x0000000700047812 */ /* 0x000fe400078ec0ff */
[----:B------:R-:W-:Y:S02]  /*00b0*/  MOV R6, RZ ;  /* 0x000000ff00067202 */ /* 0x000fe40000000f00 */
[----:B------:R-:W-:Y:S02]  /*00c0*/  ISETP.NE.AND P0, PT, R4, RZ, PT ;  /* 0x000000ff0400720c */ /* 0x000fe40003f05270 */
[----:B------:R-:W-:-:S05]  /*00d0*/  MOV R20, RZ ;  /* 0x000000ff00147202 */ /* 0x000fca0000000f00 */
[----:B------:R-:W-:Y:S06]  /*00e0*/  @!P1 BRA `(.L_x_4) ;  /* 0x0000000000fc9947 */ /* 0x000fec0003800000 */
[----:B------:R-:W0:Y:S01]  /*00f0*/  LDC.64 R6, c[0x0][0x380] ;  /* 0x0000e000ff067b82 */ /* 0x000e220000000a00 */
[----:B------:R-:W-:Y:S01]  /*0100*/  IADD3 R2, PT, PT, R3, R0, RZ ;  /* 0x0000000003027210 */ /* 0x000fe20007ffe0ff */
[C-C-:B------:R-:W-:Y:S01]  /*0110*/  IMAD R10, R0.reuse, 0x3, R3.reuse ;  /* 0x00000003000a7824 */ /* 0x140fe200078e0203 */
[C---:B------:R-:W-:Y:S01]  /*0120*/  SHF.L.U32 R9, R0.reuse, 0x3, RZ ;  /* 0x0000000300097819 */ /* 0x040fe200000006ff */
[C-C-:B------:R-:W-:Y:S01]  /*0130*/  IMAD R24, R0.reuse, 0x5, R3.reuse ;  /* 0x0000000500187824 */ /* 0x140fe200078e0203 */
[CC--:B------:R-:W-:Y:S01]  /*0140*/  LEA R8, R0.reuse, R3.reuse, 0x1 ;  /* 0x0000000300087211 */ /* 0x0c0fe200078e08ff */
[C-C-:B------:R-:W-:Y:S01]  /*0150*/  IMAD R25, R0.reuse, 0x6, R3.reuse ;  /* 0x0000000600197824 */ /* 0x140fe200078e0203 */
[C---:B------:R-:W-:Y:S01]  /*0160*/  LEA R11, R0.reuse, R3, 0x2 ;  /* 0x00000003000b7211 */ /* 0x040fe200078e10ff */
[----:B------:R-:W1:Y:S01]  /*0170*/  LDC.64 R12, c[0x0][0x388] ;  /* 0x0000e200ff0c7b82 */ /* 0x000e620000000a00 */
[----:B------:R-:W-:Y:S01]  /*0180*/  IMAD R26, R0, 0x7, R3 ;  /* 0x00000007001a7824 */ /* 0x000fe200078e0203 */
[----:B------:R-:W-:Y:S01]  /*0190*/  MOV R20, RZ ;  /* 0x000000ff00147202 */ /* 0x000fe20000000f00 */
[----:B0-----:R-:W-:-:S03]  /*01a0*/  IMAD.WIDE.U32 R6, R5, 0x4, R6 ;  /* 0x0000000405067825 */ /* 0x001fc600078e0006 */
[----:B------:R-:W-:Y:S02]  /*01b0*/  IADD3 R21, P1, PT, R6, 0x10, RZ ;  /* 0x0000001006157810 */ /* 0x000fe40007f3e0ff */
[----:B------:R-:W-:Y:S01]  /*01c0*/  LOP3.LUT R6, R0, 0x7ffffff8, RZ, 0xc0, !PT ;  /* 0x7ffffff800067812 */ /* 0x000fe200078ec0ff */
[----:B-1----:R-:W-:Y:S01]  /*01d0*/  IMAD.WIDE.U32 R16, R3, 0x4, R12 ;  /* 0x0000000403107825 */ /* 0x002fe200078e000c */
[----:B------:R-:W-:-:S03]  /*01e0*/  IADD3.X R28, PT, PT, RZ, R7, RZ, P1, !PT ;  /* 0x00000007ff1c7210 */ /* 0x000fc60000ffe4ff */
[----:B------:R-:W-:-:S07]  /*01f0*/  IMAD.MOV R7, RZ, RZ, -R6 ;  /* 0x000000ffff077224 */ /* 0x000fce00078e0a06 */
.L_x_5:
[----:B------:R-:W-:Y:S01]  /*0200*/  MOV R14, R21 ;  /* 0x00000015000e7202 */ /* 0x000fe20000000f00 */
[----:B------:R-:W2:Y:S01]  /*0210*/  LDG.E R22, desc[UR4][R16.64] ;  /* 0x0000000410167981 */ /* 0x000ea2000c1e1900 */
[----:B------:R-:W-:-:S05]  /*0220*/  MOV R15, R28 ;  /* 0x0000001c000f7202 */ /* 0x000fca0000000f00 */
[----:B------:R-:W2:Y:S01]  /*0230*/  LDG.E R21, desc[UR4][R14.64+-0x10] ;  /* 0xfffff0040e157981 */ /* 0x000ea2000c1e1900 */
[----:B------:R-:W-:-:S03]  /*0240*/  IMAD.WIDE.U32 R18, R2, 0x4, R12 ;  /* 0x0000000402127825 */ /* 0x000fc600078e000c */
[----:B------:R-:W3:Y:S04]  /*0250*/  LDG.E R23, desc[UR4][R14.64+-0xc] ;  /* 0xfffff4040e177981 */ /* 0x000ee8000c1e1900 */
[----:B------:R-:W3:Y:S04]  /*0260*/  LDG.E R18, desc[UR4][R18.64] ;  /* 0x0000000412127981 */ /* 0x000ee8000c1e1900 */
[----:B------:R-:W4:Y:S04]  /*0270*/  LDG.E R28, desc[UR4][R14.64+-0x8] ;  /* 0xfffff8040e1c7981 */ /* 0x000f28000c1e1900 */
[----:B------:R-:W5:Y:S01]  /*0280*/  LDG.E R29, desc[UR4][R14.64+-0x4] ;  /* 0xfffffc040e1d7981 */ /* 0x000f62000c1e1900 */
[----:B--2---:R-:W-:-:S02]  /*0290*/  IMAD R22, R21, R22, R20 ;  /* 0x0000001615167224 */ /* 0x004fc400078e0214 */
[----:B------:R-:W-:-:S06]  /*02a0*/  IMAD.WIDE.U32 R20, R8, 0x4, R12 ;  /* 0x0000000408147825 */ /* 0x000fcc00078e000c */
[----:B------:R-:W4:Y:S01]  /*02b0*/  LDG.E R20, desc[UR4][R20.64] ;  /* 0x0000000414147981 */ /* 0x000f22000c1e1900 */
[----:B---3--:R-:W-:Y:S02]  /*02c0*/  IMAD R27, R23, R18, R22 ;  /* 0x00000012171b7224 */ /* 0x008fe400078e0216 */
[----:B------:R-:W-:-:S06]  /*02d0*/  IMAD.WIDE.U32 R22, R10, 0x4, R12 ;  /* 0x000000040a167825 */ /* 0x000fcc00078e000c */
[----:B------:R-:W5:Y:S01]  /*02e0*/  LDG.E R22, desc[UR4][R22.64] ;  /* 0x0000000416167981 */ /* 0x000f62000c1e1900 */
[----:B------:R-:W-:-:S06]  /*02f0*/  IMAD.WIDE.U32 R18, R11, 0x4, R12 ;  /* 0x000000040b127825 */ /* 0x000fcc00078e000c */
[----:B------:R-:W2:Y:S01]  /*0300*/  LDG.E R18, desc[UR4][R18.64] ;  /* 0x0000000412127981 */ /* 0x000ea2000c1e1900 */
[----:B----4-:R-:W-:-:S03]  /*0310*/  IMAD R27, R28, R20, R27 ;  /* 0x000000141c1b7224 */ /* 0x010fc600078e021b */
[----:B------:R-:W2:Y:S01]  /*0320*/  LDG.E R28, desc[UR4][R14.64] ;  /* 0x000000040e1c7981 */ /* 0x000ea2000c1e1900 */
[----:B------:R-:W-:-:S04]  /*0330*/  IMAD.WIDE.U32 R20, R24, 0x4, R12 ;  /* 0x0000000418147825 */ /* 0x000fc800078e000c */
[----:B-----5:R-:W-:Y:S02]  /*0340*/  IMAD R27, R29, R22, R27 ;  /* 0x000000161d1b7224 */ /* 0x020fe400078e021b */
[----:B------:R-:W3:Y:S04]  /*0350*/  LDG.E R20, desc[UR4][R20.64] ;  /* 0x0000000414147981 */ /* 0x000ee8000c1e1900 */
[----:B------:R-:W3:Y:S01]  /*0360*/  LDG.E R29, desc[UR4][R14.64+0x4] ;  /* 0x000004040e1d7981 */ /* 0x000ee2000c1e1900 */
[----:B------:R-:W-:-:S06]  /*0370*/  IMAD.WIDE.U32 R22, R25, 0x4, R12 ;  /* 0x0000000419167825 */ /* 0x000fcc00078e000c */
[----:B------:R-:W4:Y:S01]  /*0380*/  LDG.E R22, desc[UR4][R22.64] ;  /* 0x0000000416167981 */ /* 0x000f22000c1e1900 */
[----:B--2---:R-:W-:-:S03]  /*0390*/  IMAD R27, R28, R18, R27 ;  /* 0x000000121c1b7224 */ /* 0x004fc600078e021b */
[----:B------:R-:W4:Y:S01]  /*03a0*/  LDG.E R28, desc[UR4][R14.64+0x8] ;  /* 0x000008040e1c7981 */ /* 0x000f22000c1e1900 */
[----:B------:R-:W-:-:S06]  /*03b0*/  IMAD.WIDE.U32 R18, R26, 0x4, R12 ;  /* 0x000000041a127825 */ /* 0x000fcc00078e000c */
[----:B------:R-:W2:Y:S01]  /*03c0*/  LDG.E R18, desc[UR4][R18.64] ;  /* 0x0000000412127981 */ /* 0x000ea2000c1e1900 */
[----:B---3--:R-:W-:-:S03]  /*03d0*/  IMAD R27, R29, R20, R27 ;  /* 0x000000141d1b7224 */ /* 0x008fc600078e021b */
[----:B------:R-:W2:Y:S01]  /*03e0*/  LDG.E R29, desc[UR4][R14.64+0xc] ;  /* 0x00000c040e1d7981 */ /* 0x000ea2000c1e1900 */
[----:B------:R-:W-:Y:S02]  /*03f0*/  IADD3 R21, P1, PT, R14, 0x20, RZ ;  /* 0x000000200e157810 */ /* 0x000fe40007f3e0ff */
[----:B------:R-:W-:Y:S01]  /*0400*/  IADD3 R7, PT, PT, R7, 0x8, RZ ;  /* 0x0000000807077810 */ /* 0x000fe20007ffe0ff */
[C---:B------:R-:W-:Y:S01]  /*0410*/  IMAD.IADD R10, R9.reuse, 0x1, R10 ;  /* 0x00000001090a7824 */ /* 0x040fe200078e020a */
[C---:B------:R-:W-:Y:S01]  /*0420*/  IADD3 R2, PT, PT, R9.reuse, R2, RZ ;  /* 0x0000000209027210 */ /* 0x040fe20007ffe0ff */
[C---:B------:R-:W-:Y:S01]  /*0430*/  IMAD.WIDE.U32 R16, R9.reuse, 0x4, R16 ;  /* 0x0000000409107825 */ /* 0x040fe200078e0010 */
[C---:B------:R-:W-:Y:S02]  /*0440*/  IADD3 R8, PT, PT, R9.reuse, R8, RZ ;  /* 0x0000000809087210 */ /* 0x040fe40007ffe0ff */
[C---:B------:R-:W-:Y:S02]  /*0450*/  IADD3 R11, PT, PT, R9.reuse, R11, RZ ;  /* 0x0000000b090b7210 */ /* 0x040fe40007ffe0ff */
[----:B------:R-:W-:-:S02]  /*0460*/  IADD3 R24, PT, PT, R9, R24, RZ ;  /* 0x0000001809187210 */ /* 0x000fc40007ffe0ff */
[C---:B------:R-:W-:Y:S02]  /*0470*/  IADD3 R25, PT, PT, R9.reuse, R25, RZ ;  /* 0x0000001909197210 */ /* 0x040fe40007ffe0ff */
[----:B------:R-:W-:Y:S01]  /*0480*/  IADD3 R26, PT, PT, R9, R26, RZ ;  /* 0x0000001a091a7210 */ /* 0x000fe20007ffe0ff */
[----:B----4-:R-:W-:Y:S01]  /*0490*/  IMAD R27, R28, R22, R27 ;  /* 0x000000161c1b7224 */ /* 0x010fe200078e021b */
[----:B------:R-:W-:Y:S02]  /*04a0*/  IADD3.X R28, PT, PT, RZ, R15, RZ, P1, !PT ;  /* 0x0000000fff1c7210 */ /* 0x000fe40000ffe4ff */
[----:B------:R-:W-:Y:S01]  /*04b0*/  ISETP.NE.AND P1, PT, R7, RZ, PT ;  /* 0x000000ff0700720c */ /* 0x000fe20003f25270 */
[----:B--2---:R-:W-:-:S12]  /*04c0*/  IMAD R20, R29, R18, R27 ;  /* 0x000000121d147224 */ /* 0x004fd800078e021b */
[----:B------:R-:W-:Y:S05]  /*04d0*/  @P1 BRA `(.L_x_5) ;  /* 0xfffffffc00481947 */ /* 0x000fea000383ffff */
.L_x_4:
[----:B------:R-:W-:Y:S05]  /*04e0*/  @!P0 BRA `(.L_x_3) ;  /* 0x00000004000c8947 */ /* 0x000fea0003800000 */
[----:B------:R-:W-:Y:S02]  /*04f0*/  ISETP.GE.U32.AND P1, PT, R4, 0x4, PT ;  /* 0x000000040400780c */ /* 0x000fe40003f26070 */
[----:B------:R-:W-:-:S04]  /*0500*/  LOP3.LUT R2, R0, 0x3, RZ, 0xc0, !PT ;  /* 0x0000000300027812 */ /* 0x000fc800078ec0ff */
[----:B------:R-:W-:-:S07]  /*0510*/  ISETP.NE.AND P0, PT, R2, RZ, PT ;  /* 0x000000ff0200720c */ /* 0x000fce0003f05270 */
[----:B------:R-:W-:Y:S06]  /*0520*/  @!P1 BRA `(.L_x_6) ;  /* 0x0000000000789947 */ /* 0x000fec0003800000 */
[----:B------:R-:W0:Y:S01]  /*0530*/  LDC.64 R8, c[0x0][0x388] ;  /* 0x0000e200ff087b82 */ /* 0x000e220000000a00 */
[----:B------:R-:W-:Y:S01]  /*0540*/  IMAD R15, R6, R0, R3 ;  /* 0x00000000060f7224 */ /* 0x000fe200078e0203 */
[CC--:B------:R-:W-:Y:S02]  /*0550*/  IADD3 R7, PT, PT, R5.reuse, R6.reuse, RZ ;  /* 0x0000000605077210 */ /* 0x0c0fe40007ffe0ff */
[----:B------:R-:W-:Y:S02]  /*0560*/  IADD3 R4, P1, PT, R5, R6, RZ ;  /* 0x0000000605047210 */ /* 0x000fe40007f3e0ff */
[----:B------:R-:W-:Y:S02]  /*0570*/  IADD3 R17, PT, PT, R15, R0, RZ ;  /* 0x000000000f117210 */ /* 0x000fe40007ffe0ff */
[----:B------:R-:W1:Y:S01]  /*0580*/  LDC.64 R18, c[0x0][0x380] ;  /* 0x0000e000ff127b82 */ /* 0x000e620000000a00 */
[----:B------:R-:W-:-:S07]  /*0590*/  IADD3.X R16, PT, PT, RZ, RZ, RZ, P1, !PT ;  /* 0x000000ffff107210 */ /* 0x000fce0000ffe4ff */
[----:B------:R-:W2:Y:S01]  /*05a0*/  LDC.64 R10, c[0x0][0x380] ;  /* 0x0000e000ff0a7b82 */ /* 0x000ea20000000a00 */
[----:B0-----:R-:W-:-:S04]  /*05b0*/  IMAD.WIDE.U32 R14, R15, 0x4, R8 ;  /* 0x000000040f0e7825 */ /* 0x001fc800078e0008 */
[----:B------:R-:W-:Y:S02]  /*05c0*/  IMAD.WIDE.U32 R12, R17, 0x4, R8 ;  /* 0x00000004110c7825 */ /* 0x000fe400078e0008 */
[----:B------:R-:W3:Y:S02]  /*05d0*/  LDG.E R14, desc[UR4][R14.64] ;  /* 0x000000040e0e7981 */ /* 0x000ee4000c1e1900 */
[----:B-1----:R-:W-:Y:S02]  /*05e0*/  IMAD.WIDE.U32 R18, R7, 0x4, R18 ;  /* 0x0000000407127825 */ /* 0x002fe400078e0012 */
[----:B------:R-:W4:Y:S02]  /*05f0*/  LDG.E R12, desc[UR4][R12.64] ;  /* 0x000000040c0c7981 */ /* 0x000f24000c1e1900 */
[----:B------:R-:W-:Y:S02]  /*0600*/  IMAD.IADD R17, R17, 0x1, R0 ;  /* 0x0000000111117824 */ /* 0x000fe400078e0200 */
[----:B------:R-:W3:Y:S01]  /*0610*/  LDG.E R7, desc[UR4][R18.64] ;  /* 0x0000000412077981 */ /* 0x000ee2000c1e1900 */
[----:B--2---:R-:W-:-:S02]  /*0620*/  LEA R10, P1, R4, R10, 0x2 ;  /* 0x0000000a040a7211 */ /* 0x004fc400078210ff */
[C---:B------:R-:W-:Y:S02]  /*0630*/  IADD3 R21, PT, PT, R17.reuse, R0, RZ ;  /* 0x0000000011157210 */ /* 0x040fe40007ffe0ff */
[----:B------:R-:W-:Y:S01]  /*0640*/  LEA.HI.X R11, R4, R11, R16, 0x2, P1 ;  /* 0x0000000b040b7211 */ /* 0x000fe200008f1410 */
[----:B------:R-:W-:-:S04]  /*0650*/  IMAD.WIDE.U32 R16, R17, 0x4, R8 ;  /* 0x0000000411107825 */ /* 0x000fc800078e0008 */
[----:B------:R-:W4:Y:S01]  /*0660*/  LDG.E R4, desc[UR4][R10.64+0x4] ;  /* 0x000004040a047981 */ /* 0x000f22000c1e1900 */
[----:B------:R-:W-:-:S03]  /*0670*/  IMAD.WIDE.U32 R8, R21, 0x4, R8 ;  /* 0x0000000415087825 */ /* 0x000fc600078e0008 */
[----:B------:R-:W2:Y:S04]  /*0680*/  LDG.E R16, desc[UR4][R16.64] ;  /* 0x0000000410107981 */ /* 0x000ea8000c1e1900 */
[----:B------:R-:W2:Y:S04]  /*0690*/  LDG.E R21, desc[UR4][R10.64+0x8] ;  /* 0x000008040a157981 */ /* 0x000ea8000c1e1900 */
[----:B------:R-:W5:Y:S04]  /*06a0*/  LDG.E R8, desc[UR4][R8.64] ;  /* 0x0000000408087981 */ /* 0x000f68000c1e1900 */
[----:B------:R-:W5:Y:S01]  /*06b0*/  LDG.E R19, desc[UR4][R10.64+0xc] ;  /* 0x00000c040a137981 */ /* 0x000f62000c1e1900 */
[----:B------:R-:W-:Y:S01]  /*06c0*/  IADD3 R6, PT, PT, R6, 0x4, RZ ;  /* 0x0000000406067810 */ /* 0x000fe20007ffe0ff */
[----:B---3--:R-:W-:-:S04]  /*06d0*/  IMAD R7, R7, R14, R20 ;  /* 0x0000000e07077224 */ /* 0x008fc800078e0214 */
[----:B----4-:R-:W-:-:S04]  /*06e0*/  IMAD R4, R4, R12, R7 ;  /* 0x0000000c04047224 */ /* 0x010fc800078e0207 */
[----:B--2---:R-:W-:-:S04]  /*06f0*/  IMAD R4, R21, R16, R4 ;  /* 0x0000001015047224 */ /* 0x004fc800078e0204 */
[----:B-----5:R-:W-:-:S07]  /*0700*/  IMAD R20, R19, R8, R4 ;  /* 0x0000000813147224 */ /* 0x020fce00078e0204 */
.L_x_6:
[----:B------:R-:W-:Y:S05]  /*0710*/  @!P0 BRA `(.L_x_3) ;  /* 0x0000000000808947 */ /* 0x000fea0003800000 */
[----:B------:R-:W-:Y:S01]  /*0720*/  ISETP.NE.AND P1, PT, R2, 0x1, PT ;  /* 0x000000010200780c */ /* 0x000fe20003f25270 */
[----:B------:R-:W0:Y:S01]  /*0730*/  LDC.64 R14, c[0x0][0x388] ;  /* 0x0000e200ff0e7b82 */ /* 0x000e220000000a00 */
[----:B------:R-:W-:-:S04]  /*0740*/  LOP3.LUT R2, R0, 0x1, RZ, 0xc0, !PT ;  /* 0x0000000100027812 */ /* 0x000fc800078ec0ff */
[----:B------:R-:W-:-:S03]  /*0750*/  ISETP.NE.U32.AND P0, PT, R2, 0x1, PT ;  /* 0x000000010200780c */ /* 0x000fc60003f05070 */
[----:B------:R-:W1:Y:S04]  /*0760*/  LDC.64 R18, c[0x0][0x380] ;  /* 0x0000e000ff127b82 */ /* 0x000e680000000a00 */
[C---:B------:R-:W-:Y:S01]  /*0770*/  @P1 IMAD R21, R6.reuse, R0, R3 ;  /* 0x0000000006151224 */ /* 0x040fe200078e0203 */
[CC--:B------:R-:W-:Y:S02]  /*0780*/  @P1 IADD3 R7, PT, PT, R5.reuse, R6.reuse, RZ ;  /* 0x0000000605071210 */ /* 0x0c0fe40007ffe0ff */
[----:B------:R-:W-:Y:S01]  /*0790*/  @P1 IADD3 R2, P2, PT, R5, R6, RZ ;  /* 0x0000000605021210 */ /* 0x000fe20007f5e0ff */
[----:B------:R-:W2:Y:S01]  /*07a0*/  @P1 LDC.64 R12, c[0x0][0x380] ;  /* 0x0000e000ff0c1b82 */ /* 0x000ea20000000a00 */
[----:B------:R-:W-:Y:S02]  /*07b0*/  @P1 IADD3 R6, PT, PT, R6, 0x2, RZ ;  /* 0x0000000206061810 */ /* 0x000fe40007ffe0ff */
[----:B------:R-:W-:-:S05]  /*07c0*/  @P1 IADD3.X R4, PT, PT, RZ, RZ, RZ, P2, !PT ;  /* 0x000000ffff041210 */ /* 0x000fca00017fe4ff */
[----:B------:R-:W3:Y:S01]  /*07d0*/  LDC.64 R10, c[0x0][0x380] ;  /* 0x0000e000ff0a7b82 */ /* 0x000ee20000000a00 */
[C---:B0-----:R-:W-:Y:S01]  /*07e0*/  @P1 IMAD.WIDE.U32 R16, R21.reuse, 0x4, R14 ;  /* 0x0000000415101825 */ /* 0x041fe200078e000e */
[----:B------:R-:W-:-:S06]  /*07f0*/  @P1 IADD3 R21, PT, PT, R21, R0, RZ ;  /* 0x0000000015151210 */ /* 0x000fcc0007ffe0ff */
[----:B------:R-:W0:Y:S01]  /*0800*/  LDC.64 R8, c[0x0][0x388] ;  /* 0x0000e200ff087b82 */ /* 0x000e220000000a00 */
[----:B-1----:R-:W-:Y:S01]  /*0810*/  @P1 IMAD.WIDE.U32 R18, R7, 0x4, R18 ;  /* 0x0000000407121825 */ /* 0x002fe200078e0012 */
[----:B------:R-:W-:Y:S01]  /*0820*/  @!P0 IADD3 R5, PT, PT, R5, R6, RZ ;  /* 0x0000000605058210 */ /* 0x000fe20007ffe0ff */
[----:B------:R-:W4:Y:S02]  /*0830*/  @P1 LDG.E R16, desc[UR4][R16.64] ;  /* 0x0000000410101981 */ /* 0x000f24000c1e1900 */
[----:B------:R-:W-:Y:S02]  /*0840*/  @P1 IMAD.WIDE.U32 R14, R21, 0x4, R14 ;  /* 0x00000004150e1825 */ /* 0x000fe400078e000e */
[----:B------:R-:W4:Y:S01]  /*0850*/  @P1 LDG.E R19, desc[UR4][R18.64] ;  /* 0x0000000412131981 */ /* 0x000f22000c1e1900 */
[----:B--2---:R-:W-:Y:S01]  /*0860*/  @P1 LEA R12, P2, R2, R12, 0x2 ;  /* 0x0000000c020c1211 */ /* 0x004fe200078410ff */
[----:B------:R-:W-:Y:S02]  /*0870*/  @!P0 IMAD R7, R6, R0, R3 ;  /* 0x0000000006078224 */ /* 0x000fe400078e0203 */
[----:B------:R-:W2:Y:S01]  /*0880*/  @P1 LDG.E R14, desc[UR4][R14.64] ;  /* 0x000000040e0e1981 */ /* 0x000ea2000c1e1900 */
[----:B------:R-:W-:Y:S01]  /*0890*/  @P1 LEA.HI.X R13, R2, R13, R4, 0x2, P2 ;  /* 0x0000000d020d1211 */ /* 0x000fe200010f1404 */
[----:B---3--:R-:W-:-:S04]  /*08a0*/  @!P0 IMAD.WIDE.U32 R10, R5, 0x4, R10 ;  /* 0x00000004050a8825 */ /* 0x008fc800078e000a */
[----:B------:R-:W2:Y:S04]  /*08b0*/  @P1 LDG.E R12, desc[UR4][R12.64+0x4] ;  /* 0x000004040c0c1981 */ /* 0x000ea8000c1e1900 */
[----:B------:R-:W3:Y:S01]  /*08c0*/  @!P0 LDG.E R11, desc[UR4][R10.64] ;  /* 0x000000040a0b8981 */ /* 0x000ee2000c1e1900 */
[----:B0-----:R-:W-:-:S06]  /*08d0*/  @!P0 IMAD.WIDE.U32 R8, R7, 0x4, R8 ;  /* 0x0000000407088825 */ /* 0x001fcc00078e0008 */
[----:B------:R-:W3:Y:S01]  /*08e0*/  @!P0 LDG.E R8, desc[UR4][R8.64] ;  /* 0x0000000408088981 */ /* 0x000ee2000c1e1900 */
[----:B----4-:R-:W-:-:S04]  /*08f0*/  @P1 IMAD R19, R19, R16, R20 ;  /* 0x0000001013131224 */ /* 0x010fc800078e0214 */
[----:B--2---:R-:W-:-:S04]  /*0900*/  @P1 IMAD R20, R12, R14, R19 ;  /* 0x0000000e0c141224 */ /* 0x004fc800078e0213 */
[----:B---3--:R-:W-:-:S07]  /*0910*/  @!P0 IMAD R20, R11, R8, R20 ;  /* 0x000000080b148224 */ /* 0x008fce00078e0214 */
.L_x_3:
[----:B------:R-:W0:Y:S01]  /*0920*/  LDC.64 R4, c[0x0][0x390] ;  /* 0x0000e400ff047b82 */ /* 0x000e220000000a00 */
[----:B------:R-:W-:-:S04]  /*0930*/  IMAD R3, R0, UR6, R3 ;  /* 0x0000000600037c24 */ /* 0x000fc8000f8e0203 */
[----:B0-----:R-:W-:-:S05]  /*0940*/  IMAD.WIDE R2, R3, 0x4, R4 ;  /* 0x0000000403027825 */ /* 0x001fca00078e0204 */
[----:B------:R-:W-:Y:S01]  /*0950*/  STG.E desc[UR4][R2.64], R20 ;  /* 0x0000001402007986 */ /* 0x000fe2000c101904 */
[----:B------:R-:W-:Y:S05]  /*0960*/  EXIT ;  /* 0x000000000000794d */ /* 0x000fea0003800000 */
.L_x_7:
        /* <DEDUP_REMOVED lines=9> */
.L_x_14:


//--------------------- .text._Z6d_gemmPiS_S_i    --------------------------
	.section	.text._Z6d_gemmPiS_S_i,"ax",@progbits
	.align	128
        .global         _Z6d_gemmPiS_S_i
        .type           _Z6d_gemmPiS_S_i,@function
        .size           _Z6d_gemmPiS_S_i,(.L_x_15 - _Z6d_gemmPiS_S_i)
        .other          _Z6d_gemmPiS_S_i,@"STO_CUDA_ENTRY STV_DEFAULT"
_Z6d_gemmPiS_S_i:
.text._Z6d_gemmPiS_S_i:
[----:B------:R-:W-:Y:S01]  /*0000*/  LDC R1, c[0x0][0x37c] ;  /* 0x0000df00ff017b82 */ /* 0x000fe20000000800 */
[----:B------:R-:W0:Y:S07]  /*0010*/  S2R R0, SR_TID.X ;  /* 0x0000000000007919 */ /* 0x000e2e0000002100 */
[----:B------:R-:W1:Y:S01]  /*0020*/  S2UR UR6, SR_CTAID.X ;  /* 0x00000000000679c3 */ /* 0x000e620000002500 */
[----:B------:R-:W2:Y:S07]  /*0030*/  LDCU.64 UR4, c[0x0][0x358] ;  /* 0x00006b00ff0477ac */ /* 0x000eae0008000a00 */
[----:B------:R-:W1:Y:S08]  /*0040*/  LDC R3, c[0x0][0x398] ;  /* 0x0000e600ff037b82 */ /* 0x000e700000000800 */
[----:B------:R-:W3:Y:S01]  /*0050*/  LDC.64 R10, c[0x0][0x390] ;  /* 0x0000e400ff0a7b82 */ /* 0x000ee20000000a00 */
[C---:B-1----:R-:W-:Y:S01]  /*0060*/  IMAD R5, R3.reuse, UR6, RZ ;  /* 0x0000000603057c24 */ /* 0x042fe2000f8e02ff */
[----:B------:R-:W-:-:S04]  /*0070*/  ISETP.GE.AND P0, PT, R3, 0x1, PT ;  /* 0x000000010300780c */ /* 0x000fc80003f06270 */
[----:B0-----:R-:W-:-:S05]  /*0080*/  IADD3 R7, PT, PT, R5, R0, RZ ;  /* 0x0000000005077210 */ /* 0x001fca0007ffe0ff */
[----:B---3--:R-:W-:-:S05]  /*0090*/  IMAD.WIDE R10, R7, 0x4, R10 ;  /* 0x00000004070a7825 */ /* 0x008fca00078e020a */
[----:B--2---:R0:W-:Y:S01]  /*00a0*/  STG.E desc[UR4][R10.64], RZ ;  /* 0x000000ff0a007986 */ /* 0x0041e2000c101904 */
[----:B------:R-:W-:Y:S05]  /*00b0*/  @!P0 EXIT ;  /* 0x000000000000894d */ /* 0x000fea0003800000 */
[C---:B------:R-:W-:Y:S01]  /*00c0*/  ISETP.GE.U32.AND P1, PT, R3.reuse, 0x8, PT ;  /* 0x000000080300780c */ /* 0x040fe20003f26070 */
[----:B------:R-:W-:Y:S01]  /*00d0*/  HFMA2 R19, -RZ, RZ, 0, 0 ;  /* 0x00000000ff137431 */ /* 0x000fe200000001ff */
[----:B------:R-:W-:Y:S02]  /*00e0*/  LOP3.LUT R2, R3, 0x7, RZ, 0xc0, !PT ;  /* 0x0000000703027812 */ /* 0x000fe400078ec0ff */
[----:B------:R-:W-:Y:S02]  /*00f0*/  MOV R4, RZ ;  /* 0x000000ff00047202 */ /* 0x000fe40000000f00 */
[----:B------:R-:W-:-:S07]  /*0100*/  ISETP.NE.AND P0, PT, R2, RZ, PT ;  /* 0x000000ff0200720c */ /* 0x000fce0003f05270 */
[----:B------:R-:W-:Y:S06]  /*0110*/  @!P1 BRA `(.L_x_8) ;  /* 0x00000004001c9947 */ /* 0x000fec0003800000 */
[----:B------:R-:W1:Y:S01]  /*0120*/  LDC.64 R6, c[0x0][0x380] ;  /* 0x0000e000ff067b82 */ /* 0x000e620000000a00 */
[C---:B------:R-:W-:Y:S01]  /*0130*/  LOP3.LUT R4, R3.reuse, 0x7ffffff8, RZ, 0xc0, !PT ;  /* 0x7ffffff803047812 */ /* 0x040fe200078ec0ff */
[C-C-:B------:R-:W-:Y:S01]  /*0140*/  IMAD R24, R3.reuse, 0x3, R0.reuse ;  /* 0x0000000303187824 */ /* 0x140fe200078e0200 */
[C---:B------:R-:W-:Y:S01]  /*0150*/  SHF.L.U32 R9, R3.reuse, 0x3, RZ ;  /* 0x0000000303097819 */ /* 0x040fe200000006ff */
[C-C-:B------:R-:W-:Y:S01]  /*0160*/  IMAD R25, R3.reuse, 0x4, R0.reuse ;  /* 0x0000000403197824 */ /* 0x140fe200078e0200 */
[C---:B------:R-:W-:Y:S01]  /*0170*/  LEA R8, R3.reuse, R0, 0x1 ;  /* 0x0000000003087211 */ /* 0x040fe200078e08ff */
[C-C-:B------:R-:W-:Y:S01]  /*0180*/  IMAD R26, R3.reuse, 0x5, R0.reuse ;  /* 0x00000005031a7824 */ /* 0x140fe200078e0200 */
[----:B------:R-:W-:Y:S01]  /*0190*/  MOV R19, RZ ;  /* 0x000000ff00137202 */ /* 0x000fe20000000f00 */
[----:B------:R-:W2:Y:S01]  /*01a0*/  LDC.64 R14, c[0x0][0x388] ;  /* 0x0000e200ff0e7b82 */ /* 0x000ea20000000a00 */
[C-C-:B------:R-:W-:Y:S02]  /*01b0*/  IMAD R27, R3.reuse, 0x6, R0.reuse ;  /* 0x00000006031b7824 */ /* 0x140fe400078e0200 */
[----:B------:R-:W-:-:S02]  /*01c0*/  IMAD R28, R3, 0x7, R0 ;  /* 0x00000007031c7824 */ /* 0x000fc400078e0200 */
[----:B-1----:R-:W-:-:S03]  /*01d0*/  IMAD.WIDE.U32 R6, R5, 0x4, R6 ;  /* 0x0000000405067825 */ /* 0x002fc600078e0006 */
[----:B------:R-:W-:Y:S02]  /*01e0*/  IADD3 R29, P1, PT, R6, 0x10, RZ ;  /* 0x00000010061d7810 */ /* 0x000fe40007f3e0ff */
[----:B------:R-:W-:Y:S01]  /*01f0*/  IADD3 R6, PT, PT, -R4, RZ, RZ ;  /* 0x000000ff04067210 */ /* 0x000fe20007ffe1ff */
[C---:B--2---:R-:W-:Y:S01]  /*0200*/  IMAD.WIDE.U32 R16, R0.reuse, 0x4, R14 ;  /* 0x0000000400107825 */ /* 0x044fe200078e000e */
[----:B------:R-:W-:Y:S02]  /*0210*/  IADD3.X R18, PT, PT, RZ, R7, RZ, P1, !PT ;  /* 0x00000007ff127210 */ /* 0x000fe40000ffe4ff */
[----:B------:R-:W-:-:S07]  /*0220*/  IADD3 R7, PT, PT, R0, R3, RZ ;  /* 0x0000000300077210 */ /* 0x000fce0007ffe0ff */
.L_x_9:
[----:B------:R-:W-:Y:S01]  /*0230*/  MOV R12, R29 ;  /* 0x0000001d000c7202 */ /* 0x000fe20000000f00 */
[----:B------:R-:W2:Y:S01]  /*0240*/  LDG.E R20, desc[UR4][R16.64] ;  /* 0x0000000410147981 */ /* 0x000ea2000c1e1900 */
[----:B------:R-:W-:-:S05]  /*0250*/  MOV R13, R18 ;  /* 0x00000012000d7202 */ /* 0x000fca0000000f00 */
[----:B------:R-:W2:Y:S01]  /*0260*/  LDG.E R18, desc[UR4][R12.64+-0x10] ;  /* 0xfffff0040c127981 */ /* 0x000ea2000c1e1900 */
[----:B------:R-:W-:-:S04]  /*0270*/  IMAD.WIDE.U32 R22, R7, 0x4, R14 ;  /* 0x0000000407167825 */ /* 0x000fc800078e000e */
[----:B--2---:R-:W-:-:S05]  /*0280*/  IMAD R29, R18, R20, R19 ;  /* 0x00000014121d7224 */ /* 0x004fca00078e0213 */
[----:B-1----:R1:W-:Y:S04]  /*0290*/  STG.E desc[UR4][R10.64], R29 ;  /* 0x0000001d0a007986 */ /* 0x0023e8000c101904 */
[----:B------:R-:W1:Y:S04]  /*02a0*/  LDG.E R22, desc[UR4][R22.64] ;  /* 0x0000000416167981 */ /* 0x000e68000c1e1900 */
[----:B------:R-:W1:Y:S02]  /*02b0*/  LDG.E R18, desc[UR4][R12.64+-0xc] ;  /* 0xfffff4040c127981 */ /* 0x000e64000c1e1900 */
[----:B-1----:R-:W-:-:S02]  /*02c0*/  IMAD R29, R18, R22, R29 ;  /* 0x00000016121d7224 */ /* 0x002fc400078e021d */
[----:B------:R-:W-:-:S03]  /*02d0*/  IMAD.WIDE.U32 R18, R8, 0x4, R14 ;  /* 0x0000000408127825 */ /* 0x000fc600078e000e */
[----:B------:R1:W-:Y:S04]  /*02e0*/  STG.E desc[UR4][R10.64], R29 ;  /* 0x0000001d0a007986 */ /* 0x0003e8000c101904 */
[----:B------:R-:W2:Y:S04]  /*02f0*/  LDG.E R18, desc[UR4][R18.64] ;  /* 0x0000000412127981 */ /* 0x000ea8000c1e1900 */
[----:B------:R-:W2:Y:S02]  /*0300*/  LDG.E R20, desc[UR4][R12.64+-0x8] ;  /* 0xfffff8040c147981 */ /* 0x000ea4000c1e1900 */
[----:B--2---:R-:W-:-:S02]  /*0310*/  IMAD R19, R20, R18, R29 ;  /* 0x0000001214137224 */ /* 0x004fc400078e021d */
[----:B------:R-:W-:-:S03]  /*0320*/  IMAD.WIDE.U32 R20, R24, 0x4, R14 ;  /* 0x0000000418147825 */ /* 0x000fc600078e000e */
[----:B------:R-:W-:Y:S04]  /*0330*/  STG.E desc[UR4][R10.64], R19 ;  /* 0x000000130a007986 */ /* 0x000fe8000c101904 */
[----:B------:R-:W1:Y:S04]  /*0340*/  LDG.E R20, desc[UR4][R20.64] ;  /* 0x0000000414147981 */ /* 0x000e68000c1e1900 */
[----:B------:R-:W1:Y:S02]  /*0350*/  LDG.E R22, desc[UR4][R12.64+-0x4] ;  /* 0xfffffc040c167981 */ /* 0x000e64000c1e1900 */
[----:B-1----:R-:W-:-:S02]  /*0360*/  IMAD R29, R22, R20, R19 ;  /* 0x00000014161d7224 */ /* 0x002fc400078e0213 */
[----:B------:R-:W-:-:S03]  /*0370*/  IMAD.WIDE.U32 R22, R25, 0x4, R14 ;  /* 0x0000000419167825 */ /* 0x000fc600078e000e */
[----:B------:R1:W-:Y:S04]  /*0380*/  STG.E desc[UR4][R10.64], R29 ;  /* 0x0000001d0a007986 */ /* 0x0003e8000c101904 */
        /* <DEDUP_REMOVED lines=9> */
[----:B------:R2:W-:Y:S04]  /*0420*/  STG.E desc[UR4][R10.64], R18 ;  /* 0x000000120a007986 */ /* 0x0005e8000c101904 */
[----:B------:R-:W3:Y:S04]  /*0430*/  LDG.E R20, desc[UR4][R20.64] ;  /* 0x0000000414147981 */ /* 0x000ee8000c1e1900 */
[----:B------:R-:W3:Y:S01]  /*0440*/  LDG.E R23, desc[UR4][R12.64+0x8] ;  /* 0x000008040c177981 */ /* 0x000ee2000c1e1900 */
[----:B-1----:R-:W-:Y:S02]  /*0450*/  IADD3 R29, P1, PT, R12, 0x20, RZ ;  /* 0x000000200c1d7810 */ /* 0x002fe40007f3e0ff */
[----:B------:R-:W-:Y:S01]  /*0460*/  IADD3 R6, PT, PT, R6, 0x8, RZ ;  /* 0x0000000806067810 */ /* 0x000fe20007ffe0ff */
[----:B---3--:R-:W-:-:S02]  /*0470*/  IMAD R21, R23, R20, R18 ;  /* 0x0000001417157224 */ /* 0x008fc400078e0212 */
[----:B------:R-:W-:-:S03]  /*0480*/  IMAD.WIDE.U32 R22, R28, 0x4, R14 ;  /* 0x000000041c167825 */ /* 0x000fc600078e000e */
[----:B------:R1:W-:Y:S04]  /*0490*/  STG.E desc[UR4][R10.64], R21 ;  /* 0x000000150a007986 */ /* 0x0003e8000c101904 */
[----:B------:R-:W3:Y:S04]  /*04a0*/  LDG.E R22, desc[UR4][R22.64] ;  /* 0x0000000416167981 */ /* 0x000ee8000c1e1900 */
[----:B------:R-:W3:Y:S01]  /*04b0*/  LDG.E R19, desc[UR4][R12.64+0xc] ;  /* 0x00000c040c137981 */ /* 0x000ee2000c1e1900 */
[----:B--2---:R-:W-:Y:S01]  /*04c0*/  IMAD.X R18, RZ, RZ, R13, P1 ;  /* 0x000000ffff127224 */ /* 0x004fe200008e060d */
[----:B------:R-:W-:Y:S01]  /*04d0*/  ISETP.NE.AND P1, PT, R6, RZ, PT ;  /* 0x000000ff0600720c */ /* 0x000fe20003f25270 */
[C---:B------:R-:W-:Y:S01]  /*04e0*/  IMAD.IADD R27, R9.reuse, 0x1, R27 ;  /* 0x00000001091b7824 */ /* 0x040fe200078e021b */
[C---:B------:R-:W-:Y:S01]  /*04f0*/  IADD3 R7, PT, PT, R9.reuse, R7, RZ ;  /* 0x0000000709077210 */ /* 0x040fe20007ffe0ff */
[C---:B------:R-:W-:Y:S01]  /*0500*/  IMAD.WIDE.U32 R16, R9.reuse, 0x4, R16 ;  /* 0x0000000409107825 */ /* 0x040fe200078e0010 */
[----:B------:R-:W-:-:S02]  /*0510*/  IADD3 R8, PT, PT, R9, R8, RZ ;  /* 0x0000000809087210 */ /* 0x000fc40007ffe0ff */
[C---:B------:R-:W-:Y:S02]  /*0520*/  IADD3 R24, PT, PT, R9.reuse, R24, RZ ;  /* 0x0000001809187210 */ /* 0x040fe40007ffe0ff */
[C---:B------:R-:W-:Y:S02]  /*0530*/  IADD3 R25, PT, PT, R9.reuse, R25, RZ ;  /* 0x0000001909197210 */ /* 0x040fe40007ffe0ff */
[C---:B------:R-:W-:Y:S02]  /*0540*/  IADD3 R26, PT, PT, R9.reuse, R26, RZ ;  /* 0x0000001a091a7210 */ /* 0x040fe40007ffe0ff */
[----:B------:R-:W-:Y:S01]  /*0550*/  IADD3 R28, PT, PT, R9, R28, RZ ;  /* 0x0000001c091c7210 */ /* 0x000fe20007ffe0ff */
[----:B---3--:R-:W-:-:S05]  /*0560*/  IMAD R19, R19, R22, R21 ;  /* 0x0000001613137224 */ /* 0x008fca00078e0215 */
[----:B------:R1:W-:Y:S01]  /*0570*/  STG.E desc[UR4][R10.64], R19 ;  /* 0x000000130a007986 */ /* 0x0003e2000c101904 */
[----:B------:R-:W-:Y:S05]  /*0580*/  @P1 BRA `(.L_x_9) ;  /* 0xfffffffc00281947 */ /* 0x000fea000383ffff */
.L_x_8:
[----:B------:R-:W-:Y:S05]  /*0590*/  @!P0 EXIT ;  /* 0x000000000000894d */ /* 0x000fea0003800000 */
[----:B------:R-:W-:Y:S02]  /*05a0*/  ISETP.GE.U32.AND P1, PT, R2, 0x4, PT ;  /* 0x000000040200780c */ /* 0x000fe40003f26070 */
[----:B------:R-:W-:-:S04]  /*05b0*/  LOP3.LUT R18, R3, 0x3, RZ, 0xc0, !PT ;  /* 0x0000000303127812 */ /* 0x000fc800078ec0ff */
[----:B------:R-:W-:-:S07]  /*05c0*/  ISETP.NE.AND P0, PT, R18, RZ, PT ;  /* 0x000000ff1200720c */ /* 0x000fce0003f05270 */
[----:B------:R-:W-:Y:S06]  /*05d0*/  @!P1 BRA `(.L_x_10) ;  /* 0x0000000000889947 */ /* 0x000fec0003800000 */
[----:B------:R-:W2:Y:S01]  /*05e0*/  LDC.64 R12, c[0x0][0x380] ;  /* 0x0000e000ff0c7b82 */ /* 0x000ea20000000a00 */
[----:B------:R-:W-:Y:S01]  /*05f0*/  IADD3 R9, PT, PT, R5, R4, RZ ;  /* 0x0000000405097210 */ /* 0x000fe20007ffe0ff */
[----:B------:R-:W-:-:S06]  /*0600*/  IMAD R2, R4, R3, R0 ;  /* 0x0000000304027224 */ /* 0x000fcc00078e0200 */
[----:B------:R-:W3:Y:S01]  /*0610*/  LDC.64 R6, c[0x0][0x388] ;  /* 0x0000e200ff067b82 */ /* 0x000ee20000000a00 */
[----:B--2---:R-:W-:-:S07]  /*0620*/  IMAD.WIDE.U32 R12, R9, 0x4, R12 ;  /* 0x00000004090c7825 */ /* 0x004fce00078e000c */
[----:B------:R-:W2:Y:S01]  /*0630*/  LDC.64 R8, c[0x0][0x380] ;  /* 0x0000e000ff087b82 */ /* 0x000ea20000000a00 */
[----:B------:R-:W1:Y:S01]  /*0640*/  LDG.E R12, desc[UR4][R12.64] ;  /* 0x000000040c0c7981 */ /* 0x000e62000c1e1900 */
[----:B---3--:R-:W-:-:S06]  /*0650*/  IMAD.WIDE.U32 R14, R2, 0x4, R6 ;  /* 0x00000004020e7825 */ /* 0x008fcc00078e0006 */
[----:B------:R-:W1:Y:S01]  /*0660*/  LDG.E R14, desc[UR4][R14.64] ;  /* 0x000000040e0e7981 */ /* 0x000e62000c1e1900 */
[----:B------:R-:W-:Y:S02]  /*0670*/  IADD3 R16, P1, PT, R5, R4, RZ ;  /* 0x0000000405107210 */ /* 0x000fe40007f3e0ff */
[----:B------:R-:W-:Y:S02]  /*0680*/  IADD3 R20, PT, PT, R2, R3, RZ ;  /* 0x0000000302147210 */ /* 0x000fe40007ffe0ff */
[----:B------:R-:W-:Y:S02]  /*0690*/  IADD3.X R17, PT, PT, RZ, RZ, RZ, P1, !PT ;  /* 0x000000ffff117210 */ /* 0x000fe40000ffe4ff */
[----:B--2---:R-:W-:-:S04]  /*06a0*/  LEA R8, P1, R16, R8, 0x2 ;  /* 0x0000000810087211 */ /* 0x004fc800078210ff */
[----:B------:R-:W-:Y:S01]  /*06b0*/  LEA.HI.X R9, R16, R9, R17, 0x2, P1 ;  /* 0x0000000910097211 */ /* 0x000fe200008f1411 */
[----:B------:R-:W-:-:S04]  /*06c0*/  IMAD.WIDE.U32 R16, R20, 0x4, R6 ;  /* 0x0000000414107825 */ /* 0x000fc800078e0006 */
[----:B-1----:R-:W-:-:S05]  /*06d0*/  IMAD R19, R12, R14, R19 ;  /* 0x0000000e0c137224 */ /* 0x002fca00078e0213 */
[----:B------:R1:W-:Y:S04]  /*06e0*/  STG.E desc[UR4][R10.64], R19 ;  /* 0x000000130a007986 */ /* 0x0003e8000c101904 */
[----:B------:R-:W2:Y:S04]  /*06f0*/  LDG.E R16, desc[UR4][R16.64] ;  /* 0x0000000410107981 */ /* 0x000ea8000c1e1900 */
[----:B------:R-:W2:Y:S01]  /*0700*/  LDG.E R2, desc[UR4][R8.64+0x4] ;  /* 0x0000040408027981 */ /* 0x000ea2000c1e1900 */
[----:B------:R-:W-:-:S05]  /*0710*/  IADD3 R20, PT, PT, R20, R3, RZ ;  /* 0x0000000314147210 */ /* 0x000fca0007ffe0ff */
[----:B------:R-:W-:-:S04]  /*0720*/  IMAD.WIDE.U32 R12, R20, 0x4, R6 ;  /* 0x00000004140c7825 */ /* 0x000fc800078e0006 */
[----:B--2---:R-:W-:-:S05]  /*0730*/  IMAD R15, R2, R16, R19 ;  /* 0x00000010020f7224 */ /* 0x004fca00078e0213 */
[----:B------:R2:W-:Y:S04]  /*0740*/  STG.E desc[UR4][R10.64], R15 ;  /* 0x0000000f0a007986 */ /* 0x0005e8000c101904 */
[----:B------:R-:W3:Y:S04]  /*0750*/  LDG.E R12, desc[UR4][R12.64] ;  /* 0x000000040c0c7981 */ /* 0x000ee8000c1e1900 */
[----:B------:R-:W3:Y:S01]  /*0760*/  LDG.E R2, desc[UR4][R8.64+0x8] ;  /* 0x0000080408027981 */ /* 0x000ee2000c1e1900 */
[----:B------:R-:W-:-:S04]  /*0770*/  IMAD.IADD R23, R20, 0x1, R3 ;  /* 0x0000000114177824 */ /* 0x000fc800078e0203 */
[----:B------:R-:W-:-:S04]  /*0780*/  IMAD.WIDE.U32 R6, R23, 0x4, R6 ;  /* 0x0000000417067825 */ /* 0x000fc800078e0006 */
[----:B---3--:R-:W-:-:S05]  /*0790*/  IMAD R21, R2, R12, R15 ;  /* 0x0000000c02157224 */ /* 0x008fca00078e020f */
[----:B------:R2:W-:Y:S04]  /*07a0*/  STG.E desc[UR4][R10.64], R21 ;  /* 0x000000150a007986 */ /* 0x0005e8000c101904 */
[----:B------:R-:W1:Y:S04]  /*07b0*/  LDG.E R2, desc[UR4][R8.64+0xc] ;  /* 0x00000c0408027981 */ /* 0x000e68000c1e1900 */
[----:B------:R-:W1:Y:S01]  /*07c0*/  LDG.E R6, desc[UR4][R6.64] ;  /* 0x0000000406067981 */ /* 0x000e62000c1e1900 */
[----:B------:R-:W-:Y:S01]  /*07d0*/  IADD3 R4, PT, PT, R4, 0x4, RZ ;  /* 0x0000000404047810 */ /* 0x000fe20007ffe0ff */
[----:B-1----:R-:W-:-:S05]  /*07e0*/  IMAD R19, R2, R6, R21 ;  /* 0x0000000602137224 */ /* 0x002fca00078e0215 */
[----:B------:R2:W-:Y:S02]  /*07f0*/  STG.E desc[UR4][R10.64], R19 ;  /* 0x000000130a007986 */ /* 0x0005e4000c101904 */
.L_x_10:
[----:B------:R-:W-:Y:S05]  /*0800*/  @!P0 EXIT ;  /* 0x000000000000894d */ /* 0x000fea0003800000 */
[----:B------:R-:W-:Y:S02]  /*0810*/  ISETP.NE.AND P1, PT, R18, 0x1, PT ;  /* 0x000000011200780c */ /* 0x000fe40003f25270 */
[----:B------:R-:W-:-:S04]  /*0820*/  LOP3.LUT R2, R3, 0x1, RZ, 0xc0, !PT ;  /* 0x0000000103027812 */ /* 0x000fc800078ec0ff */
[----:B------:R-:W-:-:S07]  /*0830*/  ISETP.NE.U32.AND P0, PT, R2, 0x1, PT ;  /* 0x000000010200780c */ /* 0x000fce0003f05070 */
[----:B------:R-:W-:Y:S06]  /*0840*/  @!P1 BRA `(.L_x_11) ;  /* 0x0000000000589947 */ /* 0x000fec0003800000 */
[----:B------:R-:W3:Y:S01]  /*0850*/  LDC.64 R8, c[0x0][0x380] ;  /* 0x0000e000ff087b82 */ /* 0x000ee20000000a00 */
[----:B------:R-:W-:Y:S01]  /*0860*/  IADD3 R13, PT, PT, R5, R4, RZ ;  /* 0x00000004050d7210 */ /* 0x000fe20007ffe0ff */
[----:B------:R-:W-:-:S06]  /*0870*/  IMAD R2, R4, R3, R0 ;  /* 0x0000000304027224 */ /* 0x000fcc00078e0200 */
[----:B------:R-:W2:Y:S01]  /*0880*/  LDC.64 R6, c[0x0][0x388] ;  /* 0x0000e200ff067b82 */ /* 0x000ea20000000a00 */
[----:B---3--:R-:W-:-:S07]  /*0890*/  IMAD.WIDE.U32 R12, R13, 0x4, R8 ;  /* 0x000000040d0c7825 */ /* 0x008fce00078e0008 */
[----:B------:R-:W3:Y:S01]  /*08a0*/  LDC.64 R8, c[0x0][0x380] ;  /* 0x0000e000ff087b82 */ /* 0x000ee20000000a00 */
[----:B------:R-:W4:Y:S01]  /*08b0*/  LDG.E R12, desc[UR4][R12.64] ;  /* 0x000000040c0c7981 */ /* 0x000f22000c1e1900 */
[----:B--2---:R-:W-:-:S06]  /*08c0*/  IMAD.WIDE.U32 R14, R2, 0x4, R6 ;  /* 0x00000004020e7825 */ /* 0x004fcc00078e0006 */
[----:B------:R-:W4:Y:S01]  /*08d0*/  LDG.E R14, desc[UR4][R14.64] ;  /* 0x000000040e0e7981 */ /* 0x000f22000c1e1900 */
[----:B------:R-:W-:Y:S02]  /*08e0*/  IADD3 R16, P1, PT, R5, R4, RZ ;  /* 0x0000000405107210 */ /* 0x000fe40007f3e0ff */
[----:B-1----:R-:W-:Y:S02]  /*08f0*/  IADD3 R21, PT, PT, R2, R3, RZ ;  /* 0x0000000302157210 */ /* 0x002fe40007ffe0ff */
[----:B------:R-:W-:Y:S02]  /*0900*/  IADD3.X R17, PT, PT, RZ, RZ, RZ, P1, !PT ;  /* 0x000000ffff117210 */ /* 0x000fe40000ffe4ff */
[----:B---3--:R-:W-:Y:S01]  /*0910*/  LEA R8, P1, R16, R8, 0x2 ;  /* 0x0000000810087211 */ /* 0x008fe200078210ff */
[----:B------:R-:W-:-:S03]  /*0920*/  IMAD.WIDE.U32 R6, R21, 0x4, R6 ;  /* 0x0000000415067825 */ /* 0x000fc600078e0006 */
[----:B------:R-:W-:Y:S01]  /*0930*/  LEA.HI.X R9, R16, R9, R17, 0x2, P1 ;  /* 0x0000000910097211 */ /* 0x000fe200008f1411 */
[----:B----4-:R-:W-:-:S05]  /*0940*/  IMAD R17, R12, R14, R19 ;  /* 0x0000000e0c117224 */ /* 0x010fca00078e0213 */
[----:B------:R3:W-:Y:S04]  /*0950*/  STG.E desc[UR4][R10.64], R17 ;  /* 0x000000110a007986 */ /* 0x0007e8000c101904 */
[----:B------:R-:W2:Y:S04]  /*0960*/  LDG.E R8, desc[UR4][R8.64+0x4] ;  /* 0x0000040408087981 */ /* 0x000ea8000c1e1900 */
[----:B------:R-:W2:Y:S01]  /*0970*/  LDG.E R6, desc[UR4][R6.64] ;  /* 0x0000000406067981 */ /* 0x000ea2000c1e1900 */
[----:B------:R-:W-:Y:S01]  /*0980*/  IADD3 R4, PT, PT, R4, 0x2, RZ ;  /* 0x0000000204047810 */ /* 0x000fe20007ffe0ff */
[----:B--2---:R-:W-:-:S05]  /*0990*/  IMAD R19, R8, R6, R17 ;  /* 0x0000000608137224 */ /* 0x004fca00078e0211 */
[----:B------:R3:W-:Y:S02]  /*09a0*/  STG.E desc[UR4][R10.64], R19 ;  /* 0x000000130a007986 */ /* 0x0007e4000c101904 */
.L_x_11:
[----:B------:R-:W-:Y:S05]  /*09b0*/  @P0 EXIT ;  /* 0x000000000000094d */ /* 0x000fea0003800000 */
[----:B------:R-:W4:Y:S01]  /*09c0*/  LDC.64 R6, c[0x0][0x380] ;  /* 0x0000e000ff067b82 */ /* 0x000f220000000a00 */
[----:B------:R-:W-:Y:S01]  /*09d0*/  IADD3 R5, PT, PT, R5, R4, RZ ;  /* 0x0000000405057210 */ /* 0x000fe20007ffe0ff */
[----:B------:R-:W-:-:S06]  /*09e0*/  IMAD R13, R4, R3, R0 ;  /* 0x00000003040d7224 */ /* 0x000fcc00078e0200 */
[----:B------:R-:W5:Y:S01]  /*09f0*/  LDC.64 R8, c[0x0][0x388] ;  /* 0x0000e200ff087b82 */ /* 0x000f620000000a00 */
[----:B----4-:R-:W-:-:S06]  /*0a00*/  IMAD.WIDE.U32 R2, R5, 0x4, R6 ;  /* 0x0000000405027825 */ /* 0x010fcc00078e0006 */
[----:B------:R-:W1:Y:S01]  /*0a10*/  LDG.E R2, desc[UR4][R2.64] ;  /* 0x0000000402027981 */ /* 0x000e62000c1e1900 */
[----:B-----5:R-:W-:-:S06]  /*0a20*/  IMAD.WIDE.U32 R4, R13, 0x4, R8 ;  /* 0x000000040d047825 */ /* 0x020fcc00078e0008 */
[----:B------:R-:W1:Y:S02]  /*0a30*/  LDG.E R4, desc[UR4][R4.64] ;  /* 0x0000000404047981 */ /* 0x000e64000c1e1900 */
[----:B-123--:R-:W-:-:S05]  /*0a40*/  IMAD R19, R2, R4, R19 ;  /* 0x0000000402137224 */ /* 0x00efca00078e0213 */
[----:B------:R-:W-:Y:S01]  /*0a50*/  STG.E desc[UR4][R10.64], R19 ;  /* 0x000000130a007986 */ /* 0x000fe2000c101904 */
[----:B------:R-:W-:Y:S05]  /*0a60*/  EXIT ;  /* 0x000000000000794d */ /* 0x000fea0003800000 */
.L_x_12:
        /* <DEDUP_REMOVED lines=9> */
.L_x_15:


//--------------------- .nv.shared._Z12d_gemm_tiledPiS_S_i --------------------------
	.section	.nv.shared._Z12d_gemm_tiledPiS_S_i,"aw",@nobits
	.sectionflags	@""
	.align	4
.nv.shared._Z12d_gemm_tiledPiS_S_i:
	.zero		3072


//--------------------- .nv.shared.reserved.0     --------------------------
	.section	.nv.shared.reserved.0,"aw",@nobits
	.weak		__nv_reservedSMEM_offset_0_alias
	.size		__nv_reservedSMEM_offset_0_alias, 0, 64
	.other		__nv_reservedSMEM_offset_0_alias,@"STO_CUDA_RESERVED_SHARED STV_DEFAULT"
__nv_reservedSMEM_offset_0_alias:
	.zero		0
	.zero		64


//--------------------- .nv.constant0._Z12d_gemm_tiledPiS_S_i --------------------------
	.section	.nv.constant0._Z12d_gemm_tiledPiS_S_i,"a",@progbits
	.sectionflags	@""
	.align	4
.nv.constant0._Z12d_gemm_tiledPiS_S_i:
	.zero		924


//--------------------- .nv.constant0._Z7d_gemm2PiS_S_i --------------------------
	.section	.nv.constant0._Z7d_gemm2PiS_S_i,"a",@progbits
	.sectionflags	@""
	.align	4
.nv.constant0._Z7d_gemm2PiS_S_i:
	.zero		924


//--------------------- .nv.constant0._Z6d_gemmPiS_S_i --------------------------
	.section	.nv.constant0._Z6d_gemmPiS_S_i,"a",@progbits
	.sectionflags	@""
	.align	4
.nv.constant0._Z6d_gemmPiS_S_i:
	.zero		924


//--------------------- SYMBOLS --------------------------

	.type		.nv.reservedSmem.offset0,@object
	.size		.nv.reservedSmem.offset0,0x4
	.type		.nv.reservedSmem.cap,@object
	.size		.nv.reservedSmem.cap,0x4
